	.target	sm_90a

	.elftype	@"ET_EXEC"


//--------------------- .note.nv.tkinfo           --------------------------
	.section	.note.nv.tkinfo,"",@"SHT_NOTE"
	.sectionflags	@"SHF_NOTE_NV_TKINFO"
	.tkinfo
        /*0018*/ 	.word	0x00000002
        /*0030*/ 	.string	""
        /*0030*/ 	.string	"ptxas"
        /*0030*/ 	.string	"Cuda compilation tools, release 13.0, V13.0.88"
        /*0030*/ 	.string	"Build cuda_13.0.r13.0/compiler.36424714_0"
        /*0030*/ 	.string	"-v  -suppress-debug-info  -lineinfo  -arch sm_90a "



//--------------------- .note.nv.cuinfo           --------------------------
	.section	.note.nv.cuinfo,"",@"SHT_NOTE"
	.sectionflags	@"SHF_NOTE_NV_CUINFO"
        /*0018*/ 	.short	0x0002
        /*001a*/ 	.short	0x005a
        /*001c*/ 	.short	0x0082
	.zero		2


//--------------------- .nv.info                  --------------------------
	.section	.nv.info,"",@"SHT_CUDA_INFO"
	.align	4


	//----- nvinfo : EIATTR_REGCOUNT
	.align		4
        /*0000*/ 	.byte	0x04, 0x2f
        /*0002*/ 	.short	(.L_2 - .L_1)
	.align		4
.L_1:
        /*0004*/ 	.word	index@(attn_fwd)
        /*0008*/ 	.word	0x000000bb


	//----- nvinfo : EIATTR_FRAME_SIZE
	.align		4
.L_2:
        /*000c*/ 	.byte	0x04, 0x11
        /*000e*/ 	.short	(.L_4 - .L_3)
	.align		4
.L_3:
        /*0010*/ 	.word	index@(attn_fwd)
        /*0014*/ 	.word	0x00000000


	//----- nvinfo : EIATTR_MIN_STACK_SIZE
	.align		4
.L_4:
        /*0018*/ 	.byte	0x04, 0x12
        /*001a*/ 	.short	(.L_6 - .L_5)
	.align		4
.L_5:
        /*001c*/ 	.word	index@(attn_fwd)
        /*0020*/ 	.word	0x00000000
.L_6:


//--------------------- .nv.compat                --------------------------
	.section	.nv.compat,"",@"SHT_CUDA_COMPAT_INFO"
	.align	4
        /*0000*/ 	.byte	0x02, 0x09, 0x01, 0x00, 0x02, 0x02, 0x01, 0x00, 0x02, 0x05, 0x05, 0x00, 0x03, 0x07, 0x01, 0x01
        /*0010*/ 	.byte	0x02, 0x03, 0x00, 0x00, 0x02, 0x06, 0x01, 0x00, 0x04, 0x0b, 0x08, 0x00, 0x00, 0x00, 0x00, 0x00
        /*0020*/ 	.byte	0x00, 0x00, 0x00, 0x00


//--------------------- .nv.info.attn_fwd         --------------------------
	.section	.nv.info.attn_fwd,"",@"SHT_CUDA_INFO"
	.sectionflags	@""
	.align	4


	//----- nvinfo : EIATTR_CUDA_API_VERSION
	.align		4
        /*0000*/ 	.byte	0x04, 0x37
        /*0002*/ 	.short	(.L_8 - .L_7)
.L_7:
        /*0004*/ 	.word	0x00000082


	//----- nvinfo : EIATTR_KPARAM_INFO
	.align		4
.L_8:
        /*0008*/ 	.byte	0x04, 0x17
        /*000a*/ 	.short	(.L_10 - .L_9)
.L_9:
        /*000c*/ 	.word	0x00000000
        /*0010*/ 	.short	0x0019
        /*0012*/ 	.short	0x0080
        /*0014*/ 	.byte	0x00, 0xf4, 0x21, 0x00


	//----- nvinfo : EIATTR_KPARAM_INFO
	.align		4
.L_10:
        /*0018*/ 	.byte	0x04, 0x17
        /*001a*/ 	.short	(.L_12 - .L_11)
.L_11:
        /*001c*/ 	.word	0x00000000
        /*0020*/ 	.short	0x0018
        /*0022*/ 	.short	0x0078
        /*0024*/ 	.byte	0x00, 0xf4, 0x21, 0x00


	//----- nvinfo : EIATTR_KPARAM_INFO
	.align		4
.L_12:
        /*0028*/ 	.byte	0x04, 0x17
        /*002a*/ 	.short	(.L_14 - .L_13)
.L_13:
        /*002c*/ 	.word	0x00000000
        /*0030*/ 	.short	0x0017
        /*0032*/ 	.short	0x0070
        /*0034*/ 	.byte	0x00, 0xf0, 0x11, 0x00


	//----- nvinfo : EIATTR_KPARAM_INFO
	.align		4
.L_14:
        /*0038*/ 	.byte	0x04, 0x17
        /*003a*/ 	.short	(.L_16 - .L_15)
.L_15:
        /*003c*/ 	.word	0x00000000
        /*0040*/ 	.short	0x0016
        /*0042*/ 	.short	0x006c
        /*0044*/ 	.byte	0x00, 0xf0, 0x11, 0x00


	//----- nvinfo : EIATTR_KPARAM_INFO
	.align		4
.L_16:
        /*0048*/ 	.byte	0x04, 0x17
        /*004a*/ 	.short	(.L_18 - .L_17)
.L_17:
        /*004c*/ 	.word	0x00000000
        /*0050*/ 	.short	0x0015
        /*0052*/ 	.short	0x0068
        /*0054*/ 	.byte	0x00, 0xf0, 0x11, 0x00


	//----- nvinfo : EIATTR_KPARAM_INFO
	.align		4
.L_18:
        /*0058*/ 	.byte	0x04, 0x17
        /*005a*/ 	.short	(.L_20 - .L_19)
.L_19:
        /*005c*/ 	.word	0x00000000
        /*0060*/ 	.short	0x0014
        /*0062*/ 	.short	0x0064
        /*0064*/ 	.byte	0x00, 0xf0, 0x11, 0x00


	//----- nvinfo : EIATTR_KPARAM_INFO
	.align		4
.L_20:
        /*0068*/ 	.byte	0x04, 0x17
        /*006a*/ 	.short	(.L_22 - .L_21)
.L_21:
        /*006c*/ 	.word	0x00000000
        /*0070*/ 	.short	0x0013
        /*0072*/ 	.short	0x0060
        /*0074*/ 	.byte	0x00, 0xf0, 0x11, 0x00


	//----- nvinfo : EIATTR_KPARAM_INFO
	.align		4
.L_22:
        /*0078*/ 	.byte	0x04, 0x17
        /*007a*/ 	.short	(.L_24 - .L_23)
.L_23:
        /*007c*/ 	.word	0x00000000
        /*0080*/ 	.short	0x0012
        /*0082*/ 	.short	0x005c
        /*0084*/ 	.byte	0x00, 0xf0, 0x11, 0x00


	//----- nvinfo : EIATTR_KPARAM_INFO
	.align		4
.L_24:
        /*0088*/ 	.byte	0x04, 0x17
        /*008a*/ 	.short	(.L_26 - .L_25)
.L_25:
        /*008c*/ 	.word	0x00000000
        /*0090*/ 	.short	0x0011
        /*0092*/ 	.short	0x0058
        /*0094*/ 	.byte	0x00, 0xf0, 0x11, 0x00


	//----- nvinfo : EIATTR_KPARAM_INFO
	.align		4
.L_26:
        /*0098*/ 	.byte	0x04, 0x17
        /*009a*/ 	.short	(.L_28 - .L_27)
.L_27:
        /*009c*/ 	.word	0x00000000
        /*00a0*/ 	.short	0x0010
        /*00a2*/ 	.short	0x0054
        /*00a4*/ 	.byte	0x00, 0xf0, 0x11, 0x00


	//----- nvinfo : EIATTR_KPARAM_INFO
	.align		4
.L_28:
        /*00a8*/ 	.byte	0x04, 0x17
        /*00aa*/ 	.short	(.L_30 - .L_29)
.L_29:
        /*00ac*/ 	.word	0x00000000
        /*00b0*/ 	.short	0x000f
        /*00b2*/ 	.short	0x0050
        /*00b4*/ 	.byte	0x00, 0xf0, 0x11, 0x00


	//----- nvinfo : EIATTR_KPARAM_INFO
	.align		4
.L_30:
        /*00b8*/ 	.byte	0x04, 0x17
        /*00ba*/ 	.short	(.L_32 - .L_31)
.L_31:
        /*00bc*/ 	.word	0x00000000
        /*00c0*/ 	.short	0x000e
        /*00c2*/ 	.short	0x004c
        /*00c4*/ 	.byte	0x00, 0xf0, 0x11, 0x00


	//----- nvinfo : EIATTR_KPARAM_INFO
	.align		4
.L_32:
        /*00c8*/ 	.byte	0x04, 0x17
        /*00ca*/ 	.short	(.L_34 - .L_33)
.L_33:
        /*00cc*/ 	.word	0x00000000
        /*00d0*/ 	.short	0x000d
        /*00d2*/ 	.short	0x0048
        /*00d4*/ 	.byte	0x00, 0xf0, 0x11, 0x00


	//----- nvinfo : EIATTR_KPARAM_INFO
	.align		4
.L_34:
        /*00d8*/ 	.byte	0x04, 0x17
        /*00da*/ 	.short	(.L_36 - .L_35)
.L_35:
        /*00dc*/ 	.word	0x00000000
        /*00e0*/ 	.short	0x000c
        /*00e2*/ 	.short	0x0044
        /*00e4*/ 	.byte	0x00, 0xf0, 0x11, 0x00


	//----- nvinfo : EIATTR_KPARAM_INFO
	.align		4
.L_36:
        /*00e8*/ 	.byte	0x04, 0x17
        /*00ea*/ 	.short	(.L_38 - .L_37)
.L_37:
        /*00ec*/ 	.word	0x00000000
        /*00f0*/ 	.short	0x000b
        /*00f2*/ 	.short	0x0040
        /*00f4*/ 	.byte	0x00, 0xf0, 0x11, 0x00


	//----- nvinfo : EIATTR_KPARAM_INFO
	.align		4
.L_38:
        /*00f8*/ 	.byte	0x04, 0x17
        /*00fa*/ 	.short	(.L_40 - .L_39)
.L_39:
        /*00fc*/ 	.word	0x00000000
        /*0100*/ 	.short	0x000a
        /*0102*/ 	.short	0x003c
        /*0104*/ 	.byte	0x00, 0xf0, 0x11, 0x00


	//----- nvinfo : EIATTR_KPARAM_INFO
	.align		4
.L_40:
        /*0108*/ 	.byte	0x04, 0x17
        /*010a*/ 	.short	(.L_42 - .L_41)
.L_41:
        /*010c*/ 	.word	0x00000000
        /*0110*/ 	.short	0x0009
        /*0112*/ 	.short	0x0038
        /*0114*/ 	.byte	0x00, 0xf0, 0x11, 0x00


	//----- nvinfo : EIATTR_KPARAM_INFO
	.align		4
.L_42:
        /*0118*/ 	.byte	0x04, 0x17
        /*011a*/ 	.short	(.L_44 - .L_43)
.L_43:
        /*011c*/ 	.word	0x00000000
        /*0120*/ 	.short	0x0008
        /*0122*/ 	.short	0x0034
        /*0124*/ 	.byte	0x00, 0xf0, 0x11, 0x00


	//----- nvinfo : EIATTR_KPARAM_INFO
	.align		4
.L_44:
        /*0128*/ 	.byte	0x04, 0x17
        /*012a*/ 	.short	(.L_46 - .L_45)
.L_45:
        /*012c*/ 	.word	0x00000000
        /*0130*/ 	.short	0x0007
        /*0132*/ 	.short	0x0030
        /*0134*/ 	.byte	0x00, 0xf0, 0x11, 0x00


	//----- nvinfo : EIATTR_KPARAM_INFO
	.align		4
.L_46:
        /*0138*/ 	.byte	0x04, 0x17
        /*013a*/ 	.short	(.L_48 - .L_47)
.L_47:
        /*013c*/ 	.word	0x00000000
        /*0140*/ 	.short	0x0006
        /*0142*/ 	.short	0x002c
        /*0144*/ 	.byte	0x00, 0xf0, 0x11, 0x00


	//----- nvinfo : EIATTR_KPARAM_INFO
	.align		4
.L_48:
        /*0148*/ 	.byte	0x04, 0x17
        /*014a*/ 	.short	(.L_50 - .L_49)
.L_49:
        /*014c*/ 	.word	0x00000000
        /*0150*/ 	.short	0x0005
        /*0152*/ 	.short	0x0028
        /*0154*/ 	.byte	0x00, 0xf0, 0x11, 0x00


	//----- nvinfo : EIATTR_KPARAM_INFO
	.align		4
.L_50:
        /*0158*/ 	.byte	0x04, 0x17
        /*015a*/ 	.short	(.L_52 - .L_51)
.L_51:
        /*015c*/ 	.word	0x00000000
        /*0160*/ 	.short	0x0004
        /*0162*/ 	.short	0x0020
        /*0164*/ 	.byte	0x00, 0xf4, 0x21, 0x00


	//----- nvinfo : EIATTR_KPARAM_INFO
	.align		4
.L_52:
        /*0168*/ 	.byte	0x04, 0x17
        /*016a*/ 	.short	(.L_54 - .L_53)
.L_53:
        /*016c*/ 	.word	0x00000000
        /*0170*/ 	.short	0x0003
        /*0172*/ 	.short	0x0018
        /*0174*/ 	.byte	0x00, 0xf4, 0x21, 0x00


	//----- nvinfo : EIATTR_KPARAM_INFO
	.align		4
.L_54:
        /*0178*/ 	.byte	0x04, 0x17
        /*017a*/ 	.short	(.L_56 - .L_55)
.L_55:
        /*017c*/ 	.word	0x00000000
        /*0180*/ 	.short	0x0002
        /*0182*/ 	.short	0x0010
        /*0184*/ 	.byte	0x00, 0xf4, 0x21, 0x00


	//----- nvinfo : EIATTR_KPARAM_INFO
	.align		4
.L_56:
        /*0188*/ 	.byte	0x04, 0x17
        /*018a*/ 	.short	(.L_58 - .L_57)
.L_57:
        /*018c*/ 	.word	0x00000000
        /*0190*/ 	.short	0x0001
        /*0192*/ 	.short	0x0008
        /*0194*/ 	.byte	0x00, 0xf4, 0x21, 0x00


	//----- nvinfo : EIATTR_KPARAM_INFO
	.align		4
.L_58:
        /*0198*/ 	.byte	0x04, 0x17
        /*019a*/ 	.short	(.L_60 - .L_59)
.L_59:
        /*019c*/ 	.word	0x00000000
        /*01a0*/ 	.short	0x0000
        /*01a2*/ 	.short	0x0000
        /*01a4*/ 	.byte	0x00, 0xf4, 0x21, 0x00


	//----- nvinfo : EIATTR_SPARSE_MMA_MASK
	.align		4
.L_60:
        /*01a8*/ 	.byte	0x03, 0x50
        /*01aa*/ 	.short	0x0000


	//----- nvinfo : EIATTR_MAXREG_COUNT
	.align		4
        /*01ac*/ 	.byte	0x03, 0x1b
        /*01ae*/ 	.short	0x00ff


	//----- nvinfo : EIATTR_NUM_BARRIERS
	.align		4
        /*01b0*/ 	.byte	0x02, 0x4c
        /*01b2*/ 	.byte	0x01
	.zero		1


	//----- nvinfo : EIATTR_MERCURY_ISA_VERSION
	.align		4
        /*01b4*/ 	.byte	0x03, 0x5f
        /*01b6*/ 	.short	0x0101


	//----- nvinfo : EIATTR_COOP_GROUP_MASK_REGIDS
	.align		4
        /*01b8*/ 	.byte	0x04, 0x29
        /*01ba*/ 	.short	(.L_62 - .L_61)


	//   ....[0]....
.L_61:
        /*01bc*/ 	.word	0xffffffff


	//   ....[1]....
        /*01c0*/ 	.word	0xffffffff


	//   ....[2]....
        /*01c4*/ 	.word	0xffffffff


	//   ....[3]....
        /*01c8*/ 	.word	0xffffffff


	//   ....[4]....
        /*01cc*/ 	.word	0xffffffff


	//   ....[5]....
        /*01d0*/ 	.word	0xffffffff


	//   ....[6]....
        /*01d4*/ 	.word	0xffffffff


	//   ....[7]....
        /*01d8*/ 	.word	0xffffffff


	//   ....[8]....
        /*01dc*/ 	.word	0xffffffff


	//   ....[9]....
        /*01e0*/ 	.word	0xffffffff


	//   ....[10]....
        /*01e4*/ 	.word	0xffffffff


	//   ....[11]....
        /*01e8*/ 	.word	0xffffffff


	//   ....[12]....
        /*01ec*/ 	.word	0xffffffff


	//   ....[13]....
        /*01f0*/ 	.word	0xffffffff


	//   ....[14]....
        /*01f4*/ 	.word	0xffffffff


	//   ....[15]....
        /*01f8*/ 	.word	0xffffffff


	//   ....[16]....
        /*01fc*/ 	.word	0xffffffff


	//   ....[17]....
        /*0200*/ 	.word	0xffffffff


	//   ....[18]....
        /*0204*/ 	.word	0xffffffff


	//   ....[19]....
        /*0208*/ 	.word	0xffffffff


	//----- nvinfo : EIATTR_COOP_GROUP_INSTR_OFFSETS
	.align		4
.L_62:
        /*020c*/ 	.byte	0x04, 0x28
        /*020e*/ 	.short	(.L_64 - .L_63)


	//   ....[0]....
.L_63:
        /*0210*/ 	.word	0x00001d30


	//   ....[1]....
        /*0214*/ 	.word	0x00001d40


	//   ....[2]....
        /*0218*/ 	.word	0x00001d50


	//   ....[3]....
        /*021c*/ 	.word	0x00001d60


	//   ....[4]....
        /*0220*/ 	.word	0x00001da0


	//   ....[5]....
        /*0224*/ 	.word	0x00001dc0


	//   ....[6]....
        /*0228*/ 	.word	0x00001dd0


	//   ....[7]....
        /*022c*/ 	.word	0x00001de0


	//   ....[8]....
        /*0230*/ 	.word	0x00001e90


	//   ....[9]....
        /*0234*/ 	.word	0x00001eb0


	//   ....[10]....
        /*0238*/ 	.word	0x00002120


	//   ....[11]....
        /*023c*/ 	.word	0x00002130


	//   ....[12]....
        /*0240*/ 	.word	0x00002150


	//   ....[13]....
        /*0244*/ 	.word	0x00002160


	//   ....[14]....
        /*0248*/ 	.word	0x00002190


	//   ....[15]....
        /*024c*/ 	.word	0x000021c0


	//   ....[16]....
        /*0250*/ 	.word	0x000021d0


	//   ....[17]....
        /*0254*/ 	.word	0x000021e0


	//   ....[18]....
        /*0258*/ 	.word	0x000022a0


	//   ....[19]....
        /*025c*/ 	.word	0x000022c0


	//----- nvinfo : EIATTR_EXIT_INSTR_OFFSETS
	.align		4
.L_64:
        /*0260*/ 	.byte	0x04, 0x1c
        /*0262*/ 	.short	(.L_66 - .L_65)


	//   ....[0]....
.L_65:
        /*0264*/ 	.word	0x00003e50


	//   ....[1]....
        /*0268*/ 	.word	0x00003e80


	//----- nvinfo : EIATTR_REQNTID
	.align		4
.L_66:
        /*026c*/ 	.byte	0x04, 0x10
        /*026e*/ 	.short	(.L_68 - .L_67)
.L_67:
        /*0270*/ 	.word	0x00000100
        /*0274*/ 	.word	0x00000001
        /*0278*/ 	.word	0x00000001


	//----- nvinfo : EIATTR_CBANK_PARAM_SIZE
	.align		4
.L_68:
        /*027c*/ 	.byte	0x03, 0x19
        /*027e*/ 	.short	0x0088


	//----- nvinfo : EIATTR_PARAM_CBANK
	.align		4
        /*0280*/ 	.byte	0x04, 0x0a
        /*0282*/ 	.short	(.L_70 - .L_69)
	.align		4
.L_69:
        /*0284*/ 	.word	index@(.nv.constant0.attn_fwd)
        /*0288*/ 	.short	0x0210
        /*028a*/ 	.short	0x0088


	//----- nvinfo : EIATTR_SW_WAR
	.align		4
.L_70:
        /*028c*/ 	.byte	0x04, 0x36
        /*028e*/ 	.short	(.L_72 - .L_71)
.L_71:
        /*0290*/ 	.word	0x00000008
.L_72:


//--------------------- .nv.callgraph             --------------------------
	.section	.nv.callgraph,"",@"SHT_CUDA_CALLGRAPH"
	.align	4
	.sectionentsize	8
	.align		4
        /*0000*/ 	.word	0x00000000
	.align		4
        /*0004*/ 	.word	0xffffffff
	.align		4
        /*0008*/ 	.word	0x00000000
	.align		4
        /*000c*/ 	.word	0xfffffffe
	.align		4
        /*0010*/ 	.word	0x00000000
	.align		4
        /*0014*/ 	.word	0xfffffffd
	.align		4
        /*0018*/ 	.word	0x00000000
	.align		4
        /*001c*/ 	.word	0xfffffffc


//--------------------- .nv.constant4             --------------------------
	.section	.nv.constant4,"a",@progbits
	.align	8
	.align		8
.nv.constant4:
        /*0000*/ 	.dword	_$_str


//--------------------- .text.attn_fwd            --------------------------
	.section	.text.attn_fwd,"ax",@progbits
	.align	128
        .global         attn_fwd
        .type           attn_fwd,@function
        .size           attn_fwd,(.L_x_3 - attn_fwd)
        .other          attn_fwd,@"STO_CUDA_ENTRY STV_DEFAULT"
attn_fwd:
.text.attn_fwd:
[----:B------:R-:W-:Y:S01]  /*0000*/  LDC R1, c[0x0][0x28] ;  /* 0x00000a00ff017b82 */ /* 0x000fe20000000800 */
[----:B------:R-:W0:Y:S07]  /*0010*/  S2R R30, SR_CTAID.X ;  /* 0x00000000001e7919 */ /* 0x000e2e0000002500 */
[----:B------:R-:W1:Y:S01]  /*0020*/  S2UR UR7, SR_CTAID.Y ;  /* 0x00000000000779c3 */ /* 0x000e620000002600 */
[----:B------:R-:W-:Y:S01]  /*0030*/  ULDC.64 UR4, c[0x0][0x240] ;  /* 0x0000900000047ab9 */ /* 0x000fe20000000a00 */
[----:B------:R-:W-:Y:S01]  /*0040*/  ULDC.64 UR10, c[0x0][0x208] ;  /* 0x00008200000a7ab9 */ /* 0x000fe20000000a00 */
[----:B------:R-:W2:Y:S05]  /*0050*/  S2R R0, SR_TID.X ;  /* 0x0000000000007919 */ /* 0x000eaa0000002100 */
[----:B------:R-:W3:Y:S08]  /*0060*/  LDC R40, c[0x0][0x248] ;  /* 0x00009200ff287b82 */ /* 0x000ef00000000800 */
[----:B------:R-:W4:Y:S01]  /*0070*/  LDC.64 R42, c[0x0][0x210] ;  /* 0x00008400ff2a7b82 */ /* 0x000f220000000a00 */
[----:B-1----:R-:W-:-:S04]  /*0080*/  UIMAD UR4, UR7, UR4, URZ ;  /* 0x00000004070472a4 */ /* 0x002fc8000f8e023f */
[----:B------:R-:W-:Y:S01]  /*0090*/  USHF.L.U32 UR6, UR4, 0x1, URZ ;  /* 0x0000000104067899 */ /* 0x000fe2000800063f */
[----:B0-----:R-:W-:Y:S01]  /*00a0*/  IMAD.SHL.U32 R30, R30, 0x20, RZ ;  /* 0x000000201e1e7824 */ /* 0x001fe200078e00ff */
[----:B--2---:R-:W-:-:S04]  /*00b0*/  SHF.R.U32.HI R3, RZ, 0x5, R0 ;  /* 0x00000005ff037819 */ /* 0x004fc80000011600 */
[----:B------:R-:W-:Y:S02]  /*00c0*/  LOP3.LUT R2, R30, 0x1f, R0, 0xf8, !PT ;  /* 0x0000001f1e027812 */ /* 0x000fe400078ef800 */
[----:B------:R-:W-:-:S03]  /*00d0*/  SGXT.U32 R3, R3, 0x3 ;  /* 0x000000030303781a */ /* 0x000fc60000000000 */
[----:B------:R-:W-:Y:S01]  /*00e0*/  IMAD R4, R2, UR5, RZ ;  /* 0x0000000502047c24 */ /* 0x000fe2000f8e02ff */
[----:B------:R-:W-:Y:S01]  /*00f0*/  UIMAD.WIDE UR4, UR4, 0x2, URZ ;  /* 0x00000002040478a5 */ /* 0x000fe2000f8e023f */
[----:B---3--:R-:W-:Y:S02]  /*0100*/  IMAD R7, R3, R40, RZ ;  /* 0x0000002803077224 */ /* 0x008fe400078e02ff */
[----:B------:R-:W-:Y:S02]  /*0110*/  IMAD.SHL.U32 R5, R4, 0x2, RZ ;  /* 0x0000000204057824 */ /* 0x000fe400078e00ff */
[----:B------:R-:W-:Y:S02]  /*0120*/  IMAD R9, R40, 0x8, R7 ;  /* 0x0000000828097824 */ /* 0x000fe400078e0207 */
[----:B------:R-:W-:Y:S01]  /*0130*/  IMAD.HI R4, R4, 0x2, RZ ;  /* 0x0000000204047827 */ /* 0x000fe200078e02ff */
[----:B----4-:R-:W-:-:S03]  /*0140*/  IADD3 R42, P0, P1, R5, UR6, R42 ;  /* 0x00000006052a7c10 */ /* 0x010fc6000f91e02a */
[----:B------:R-:W-:Y:S01]  /*0150*/  IMAD R10, R40, 0x8, R9 ;  /* 0x00000008280a7824 */ /* 0x000fe200078e0209 */
[----:B------:R-:W-:Y:S02]  /*0160*/  IADD3.X R44, R4, UR5, R43, P0, P1 ;  /* 0x00000005042c7c10 */ /* 0x000fe400087e242b */
[-C--:B------:R-:W-:Y:S01]  /*0170*/  LEA R4, P0, R7, R42.reuse, 0x1 ;  /* 0x0000002a07047211 */ /* 0x080fe200078008ff */
[C---:B------:R-:W-:Y:S01]  /*0180*/  IMAD R11, R40.reuse, 0x8, R10 ;  /* 0x00000008280b7824 */ /* 0x040fe200078e020a */
[----:B------:R-:W-:Y:S02]  /*0190*/  LEA R6, P1, R9, R42, 0x1 ;  /* 0x0000002a09067211 */ /* 0x000fe400078208ff */
[----:B------:R-:W-:Y:S02]  /*01a0*/  LEA.HI.X.SX32 R5, R7, R44, 0x1, P0 ;  /* 0x0000002c07057211 */ /* 0x000fe400000f0eff */
[----:B------:R-:W-:Y:S02]  /*01b0*/  LEA R13, R40, R11, 0x3 ;  /* 0x0000000b280d7211 */ /* 0x000fe400078e18ff */
[----:B------:R-:W-:Y:S01]  /*01c0*/  LEA R8, P0, R10, R42, 0x1 ;  /* 0x0000002a0a087211 */ /* 0x000fe200078008ff */
[----:B------:R0:W2:Y:S01]  /*01d0*/  LDG.E.U16 R18, desc[UR10][R4.64] ;  /* 0x0000000a04127981 */ /* 0x0000a2000c1e1500 */
[-C--:B------:R-:W-:Y:S01]  /*01e0*/  LEA.HI.X.SX32 R7, R9, R44.reuse, 0x1, P1 ;  /* 0x0000002c09077211 */ /* 0x080fe200008f0eff */
[----:B------:R-:W-:Y:S01]  /*01f0*/  IMAD R15, R40, 0x8, R13 ;  /* 0x00000008280f7824 */ /* 0x000fe200078e020d */
[----:B------:R-:W-:-:S02]  /*0200*/  LEA.HI.X.SX32 R9, R10, R44, 0x1, P0 ;  /* 0x0000002c0a097211 */ /* 0x000fc400000f0eff */
[C---:B------:R-:W-:Y:S01]  /*0210*/  LEA R10, P0, R11.reuse, R42, 0x1 ;  /* 0x0000002a0b0a7211 */ /* 0x040fe200078008ff */
[C---:B------:R-:W-:Y:S01]  /*0220*/  IMAD R16, R40.reuse, 0x8, R15 ;  /* 0x0000000828107824 */ /* 0x040fe200078e020f */
[----:B------:R-:W3:Y:S02]  /*0230*/  LDG.E.U16 R20, desc[UR10][R6.64] ;  /* 0x0000000a06147981 */ /* 0x000ee4000c1e1500 */
[----:B------:R-:W-:Y:S02]  /*0240*/  LEA.HI.X.SX32 R11, R11, R44, 0x1, P0 ;  /* 0x0000002c0b0b7211 */ /* 0x000fe400000f0eff */
[C---:B------:R-:W-:Y:S01]  /*0250*/  LEA R12, P0, R13.reuse, R42, 0x1 ;  /* 0x0000002a0d0c7211 */ /* 0x040fe200078008ff */
[----:B------:R-:W-:Y:S01]  /*0260*/  IMAD R17, R40, 0x8, R16 ;  /* 0x0000000828117824 */ /* 0x000fe200078e0210 */
[----:B------:R1:W4:Y:S02]  /*0270*/  LDG.E.U16 R22, desc[UR10][R8.64] ;  /* 0x0000000a08167981 */ /* 0x000324000c1e1500 */
[----:B------:R-:W-:-:S02]  /*0280*/  LEA.HI.X.SX32 R13, R13, R44, 0x1, P0 ;  /* 0x0000002c0d0d7211 */ /* 0x000fc400000f0eff */
[CC--:B0-----:R-:W-:Y:S01]  /*0290*/  LEA R4, P0, R15.reuse, R42.reuse, 0x1 ;  /* 0x0000002a0f047211 */ /* 0x0c1fe200078008ff */
[----:B------:R0:W5:Y:S01]  /*02a0*/  LDG.E.U16 R24, desc[UR10][R10.64] ;  /* 0x0000000a0a187981 */ /* 0x000162000c1e1500 */
[----:B------:R-:W-:Y:S01]  /*02b0*/  LEA R14, P1, R16, R42, 0x1 ;  /* 0x0000002a100e7211 */ /* 0x000fe200078208ff */
[C---:B-1----:R-:W-:Y:S01]  /*02c0*/  IMAD R9, R40.reuse, 0x8, R17 ;  /* 0x0000000828097824 */ /* 0x042fe200078e0211 */
[----:B------:R-:W-:Y:S01]  /*02d0*/  LEA.HI.X.SX32 R5, R15, R44, 0x1, P0 ;  /* 0x0000002c0f057211 */ /* 0x000fe200000f0eff */
[----:B------:R-:W5:Y:S01]  /*02e0*/  LDG.E.U16 R26, desc[UR10][R12.64] ;  /* 0x0000000a0c1a7981 */ /* 0x000f62000c1e1500 */
[C---:B------:R-:W-:Y:S01]  /*02f0*/  LEA R6, P0, R17.reuse, R42, 0x1 ;  /* 0x0000002a11067211 */ /* 0x040fe200078008ff */
[----:B0-----:R-:W-:Y:S01]  /*0300*/  IMAD R11, R40, 0x8, R9 ;  /* 0x00000008280b7824 */ /* 0x001fe200078e0209 */
[-C--:B------:R-:W-:Y:S01]  /*0310*/  LEA.HI.X.SX32 R15, R16, R44.reuse, 0x1, P1 ;  /* 0x0000002c100f7211 */ /* 0x080fe200008f0eff */
[----:B------:R-:W5:Y:S01]  /*0320*/  LDG.E.U16 R28, desc[UR10][R4.64] ;  /* 0x0000000a041c7981 */ /* 0x000f62000c1e1500 */
[----:B------:R-:W-:-:S02]  /*0330*/  LEA.HI.X.SX32 R7, R17, R44, 0x1, P0 ;  /* 0x0000002c11077211 */ /* 0x000fc400000f0eff */
[C---:B------:R-:W-:Y:S01]  /*0340*/  LEA R8, P0, R9.reuse, R42, 0x1 ;  /* 0x0000002a09087211 */ /* 0x040fe200078008ff */
[----:B------:R0:W5:Y:S01]  /*0350*/  LDG.E.U16 R32, desc[UR10][R14.64] ;  /* 0x0000000a0e207981 */ /* 0x000162000c1e1500 */
[C---:B------:R-:W-:Y:S02]  /*0360*/  LEA R16, R40.reuse, R11, 0x3 ;  /* 0x0000000b28107211 */ /* 0x040fe400078e18ff */
[----:B------:R-:W-:Y:S01]  /*0370*/  LEA.HI.X.SX32 R9, R9, R44, 0x1, P0 ;  /* 0x0000002c09097211 */ /* 0x000fe200000f0eff */
[----:B------:R1:W5:Y:S01]  /*0380*/  LDG.E.U16 R34, desc[UR10][R6.64] ;  /* 0x0000000a06227981 */ /* 0x000362000c1e1500 */
[C---:B------:R-:W-:Y:S01]  /*0390*/  LEA R10, P0, R11.reuse, R42, 0x1 ;  /* 0x0000002a0b0a7211 */ /* 0x040fe200078008ff */
[C---:B------:R-:W-:Y:S02]  /*03a0*/  IMAD R17, R40.reuse, 0x8, R16 ;  /* 0x0000000828117824 */ /* 0x040fe400078e0210 */
[----:B------:R1:W5:Y:S01]  /*03b0*/  LDG.E.U16 R36, desc[UR10][R8.64] ;  /* 0x0000000a08247981 */ /* 0x000362000c1e1500 */
[----:B------:R-:W-:Y:S01]  /*03c0*/  LEA.HI.X.SX32 R11, R11, R44, 0x1, P0 ;  /* 0x0000002c0b0b7211 */ /* 0x000fe200000f0eff */
[----:B0-----:R-:W-:Y:S01]  /*03d0*/  IMAD R14, R40, 0x8, R17 ;  /* 0x00000008280e7824 */ /* 0x001fe200078e0211 */
[----:B------:R-:W-:-:S03]  /*03e0*/  LEA R4, P0, R17, R42, 0x1 ;  /* 0x0000002a11047211 */ /* 0x000fc600078008ff */
[----:B------:R-:W-:Y:S01]  /*03f0*/  IMAD R15, R40, 0x8, R14 ;  /* 0x00000008280f7824 */ /* 0x000fe200078e020e */
[----:B------:R-:W-:Y:S01]  /*0400*/  LEA.HI.X.SX32 R5, R17, R44, 0x1, P0 ;  /* 0x0000002c11057211 */ /* 0x000fe200000f0eff */
[----:B------:R0:W5:Y:S01]  /*0410*/  LDG.E.U16 R38, desc[UR10][R10.64] ;  /* 0x0000000a0a267981 */ /* 0x000162000c1e1500 */
[----:B-1----:R-:W-:-:S04]  /*0420*/  LEA R6, P0, R14, R42, 0x1 ;  /* 0x0000002a0e067211 */ /* 0x002fc800078008ff */
[----:B------:R-:W-:Y:S02]  /*0430*/  LEA.HI.X.SX32 R7, R14, R44, 0x1, P0 ;  /* 0x0000002c0e077211 */ /* 0x000fe400000f0eff */
[CC--:B------:R-:W-:Y:S02]  /*0440*/  LEA R8, P0, R15.reuse, R42.reuse, 0x1 ;  /* 0x0000002a0f087211 */ /* 0x0c0fe400078008ff */
[C---:B------:R-:W-:Y:S02]  /*0450*/  LEA R12, P1, R16.reuse, R42, 0x1 ;  /* 0x0000002a100c7211 */ /* 0x040fe400078208ff */
[-C--:B------:R-:W-:Y:S02]  /*0460*/  LEA.HI.X.SX32 R9, R15, R44.reuse, 0x1, P0 ;  /* 0x0000002c0f097211 */ /* 0x080fe400000f0eff */
[----:B------:R-:W-:Y:S01]  /*0470*/  LEA.HI.X.SX32 R13, R16, R44, 0x1, P1 ;  /* 0x0000002c100d7211 */ /* 0x000fe200008f0eff */
[C---:B------:R-:W-:Y:S02]  /*0480*/  IMAD R16, R40.reuse, 0x8, R15 ;  /* 0x0000000828107824 */ /* 0x040fe400078e020f */
[----:B------:R-:W5:Y:S02]  /*0490*/  LDG.E.U16 R8, desc[UR10][R8.64] ;  /* 0x0000000a08087981 */ /* 0x000f64000c1e1500 */
[----:B------:R-:W-:Y:S01]  /*04a0*/  IMAD R17, R40, 0x8, R16 ;  /* 0x0000000828117824 */ /* 0x000fe200078e0210 */
[CC--:B------:R-:W-:Y:S01]  /*04b0*/  LEA R14, P1, R16.reuse, R42.reuse, 0x1 ;  /* 0x0000002a100e7211 */ /* 0x0c0fe200078208ff */
[----:B------:R-:W5:Y:S03]  /*04c0*/  LDG.E.U16 R12, desc[UR10][R12.64] ;  /* 0x0000000a0c0c7981 */ /* 0x000f66000c1e1500 */
[----:B0-----:R-:W-:Y:S01]  /*04d0*/  LEA R10, P0, R17, R42, 0x1 ;  /* 0x0000002a110a7211 */ /* 0x001fe200078008ff */
[----:B------:R0:W5:Y:S01]  /*04e0*/  LDG.E.U16 R40, desc[UR10][R4.64] ;  /* 0x0000000a04287981 */ /* 0x000162000c1e1500 */
[----:B------:R-:W-:-:S02]  /*04f0*/  LEA.HI.X.SX32 R15, R16, R44, 0x1, P1 ;  /* 0x0000002c100f7211 */ /* 0x000fc400008f0eff */
[----:B------:R-:W-:Y:S01]  /*0500*/  LEA.HI.X.SX32 R11, R17, R44, 0x1, P0 ;  /* 0x0000002c110b7211 */ /* 0x000fe200000f0eff */
[----:B------:R1:W5:Y:S04]  /*0510*/  LDG.E.U16 R16, desc[UR10][R6.64] ;  /* 0x0000000a06107981 */ /* 0x000368000c1e1500 */
[----:B------:R-:W5:Y:S04]  /*0520*/  LDG.E.U16 R14, desc[UR10][R14.64] ;  /* 0x0000000a0e0e7981 */ /* 0x000f68000c1e1500 */
[----:B------:R1:W5:Y:S01]  /*0530*/  LDG.E.U16 R44, desc[UR10][R10.64] ;  /* 0x0000000a0a2c7981 */ /* 0x000362000c1e1500 */
[----:B------:R-:W1:Y:S01]  /*0540*/  S2UR UR6, SR_CgaCtaId ;  /* 0x00000000000679c3 */ /* 0x000e620000008800 */
[C---:B0-----:R-:W-:Y:S01]  /*0550*/  LOP3.LUT R5, R0.reuse, 0xc0, RZ, 0xc0, !PT ;  /* 0x000000c000057812 */ /* 0x041fe200078ec0ff */
[----:B------:R-:W-:Y:S01]  /*0560*/  UMOV UR4, 0x400 ;  /* 0x0000040000047882 */ /* 0x000fe20000000000 */
[----:B------:R-:W-:-:S02]  /*0570*/  IMAD.SHL.U32 R17, R0, 0x2, RZ ;  /* 0x0000000200117824 */ /* 0x000fc400078e00ff */
[--C-:B-1----:R-:W-:Y:S02]  /*0580*/  SHF.R.U32.HI R6, RZ, 0x2, R5.reuse ;  /* 0x00000002ff067819 */ /* 0x102fe40000011605 */
[----:B------:R-:W-:Y:S02]  /*0590*/  SHF.R.U32.HI R7, RZ, 0x1, R5 ;  /* 0x00000001ff077819 */ /* 0x000fe40000011605 */
[----:B------:R-:W-:Y:S01]  /*05a0*/  LOP3.LUT R5, R6, 0x1fe, R17, 0x78, !PT ;  /* 0x000001fe06057812 */ /* 0x000fe200078e7811 */
[----:B------:R-:W-:Y:S01]  /*05b0*/  ULEA UR6, UR6, UR4, 0x18 ;  /* 0x0000000406067291 */ /* 0x000fe2000f8ec03f */
[C---:B------:R-:W-:Y:S02]  /*05c0*/  SHF.L.U32 R13, R0.reuse, 0x2, RZ ;  /* 0x00000002000d7819 */ /* 0x040fe400000006ff */
[----:B------:R-:W-:Y:S02]  /*05d0*/  LOP3.LUT R4, R0, 0x18, RZ, 0xc0, !PT ;  /* 0x0000001800047812 */ /* 0x000fe400078ec0ff */
[----:B------:R-:W-:-:S02]  /*05e0*/  LOP3.LUT R13, R13, 0xfc, RZ, 0xc0, !PT ;  /* 0x000000fc0d0d7812 */ /* 0x000fc400078ec0ff */
[C---:B------:R-:W-:Y:S02]  /*05f0*/  LOP3.LUT R9, R0.reuse, 0xe0, RZ, 0xc0, !PT ;  /* 0x000000e000097812 */ /* 0x040fe400078ec0ff */
[----:B------:R-:W-:Y:S01]  /*0600*/  LOP3.LUT R19, R0, 0xff, RZ, 0xc0, !PT ;  /* 0x000000ff00137812 */ /* 0x000fe200078ec0ff */
[----:B------:R-:W-:Y:S01]  /*0610*/  IMAD R6, R4, 0x100, R13 ;  /* 0x0000010004067824 */ /* 0x000fe200078e020d */
[----:B------:R-:W-:Y:S01]  /*0620*/  R2UR UR8, R9 ;  /* 0x00000000090872ca */ /* 0x000fe200000e0000 */
[----:B------:R-:W-:Y:S01]  /*0630*/  IMAD.MOV.U32 R9, RZ, RZ, 0x3f800000 ;  /* 0x3f800000ff097424 */ /* 0x000fe200078e00ff */
[----:B------:R-:W-:Y:S01]  /*0640*/  MOV R101, 0xff800000 ;  /* 0xff80000000657802 */ /* 0x000fe20000000f00 */
[----:B------:R-:W-:Y:S01]  /*0650*/  IMAD.MOV.U32 R102, RZ, RZ, -0x800000 ;  /* 0xff800000ff667424 */ /* 0x000fe200078e00ff */
[----:B------:R-:W-:Y:S01]  /*0660*/  LOP3.LUT R6, R6, R7, RZ, 0x3c, !PT ;  /* 0x0000000706067212 */ /* 0x000fe200078e3cff */
[----:B------:R-:W-:Y:S01]  /*0670*/  IMAD.MOV.U32 R100, RZ, RZ, -0x800000 ;  /* 0xff800000ff647424 */ /* 0x000fe200078e00ff */
[----:B------:R-:W-:Y:S01]  /*0680*/  CS2R R80, SRZ ;  /* 0x0000000000507805 */ /* 0x000fe2000001ff00 */
[----:B------:R-:W-:Y:S01]  /*0690*/  IMAD.MOV.U32 R103, RZ, RZ, -0x800000 ;  /* 0xff800000ff677424 */ /* 0x000fe200078e00ff */
[----:B------:R-:W-:Y:S01]  /*06a0*/  CS2R R82, SRZ ;  /* 0x0000000000527805 */ /* 0x000fe2000001ff00 */
[----:B------:R-:W-:Y:S01]  /*06b0*/  IMAD.MOV.U32 R10, RZ, RZ, 0x3f800000 ;  /* 0x3f800000ff0a7424 */ /* 0x000fe200078e00ff */
[----:B------:R-:W-:Y:S01]  /*06c0*/  CS2R R76, SRZ ;  /* 0x00000000004c7805 */ /* 0x000fe2000001ff00 */
[----:B------:R-:W-:Y:S01]  /*06d0*/  IMAD.MOV.U32 R43, RZ, RZ, 0x3f800000 ;  /* 0x3f800000ff2b7424 */ /* 0x000fe200078e00ff */
[----:B------:R-:W-:Y:S01]  /*06e0*/  CS2R R78, SRZ ;  /* 0x00000000004e7805 */ /* 0x000fe2000001ff00 */
[----:B------:R-:W-:Y:S01]  /*06f0*/  IMAD.MOV.U32 R42, RZ, RZ, 0x3f800000 ;  /* 0x3f800000ff2a7424 */ /* 0x000fe200078e00ff */
[----:B------:R-:W-:-:S02]  /*0700*/  CS2R R72, SRZ ;  /* 0x0000000000487805 */ /* 0x000fc4000001ff00 */
[----:B------:R-:W-:Y:S02]  /*0710*/  CS2R R74, SRZ ;  /* 0x00000000004a7805 */ /* 0x000fe4000001ff00 */
[----:B------:R-:W-:Y:S02]  /*0720*/  ISETP.GE.U32.AND P5, PT, R19, 0x20, PT ;  /* 0x000000201300780c */ /* 0x000fe40003fa6070 */
[----:B------:R-:W-:Y:S02]  /*0730*/  CS2R R68, SRZ ;  /* 0x0000000000447805 */ /* 0x000fe4000001ff00 */
[----:B------:R-:W-:Y:S02]  /*0740*/  CS2R R70, SRZ ;  /* 0x0000000000467805 */ /* 0x000fe4000001ff00 */
[----:B------:R-:W-:Y:S01]  /*0750*/  LOP3.LUT R11, R0, 0x1c, RZ, 0xc0, !PT ;  /* 0x0000001c000b7812 */ /* 0x000fe200078ec0ff */
[----:B--2---:R-:W-:Y:S04]  /*0760*/  STS.U16 [R5+UR6], R18 ;  /* 0x0000001205007988 */ /* 0x004fe80008000406 */
[----:B---3--:R-:W-:Y:S04]  /*0770*/  STS.U16 [R5+UR6+0x200], R20 ;  /* 0x0002001405007988 */ /* 0x008fe80008000406 */
[----:B----4-:R-:W-:Y:S04]  /*0780*/  STS.U16 [R5+UR6+0x400], R22 ;  /* 0x0004001605007988 */ /* 0x010fe80008000406 */
[----:B-----5:R-:W-:Y:S04]  /*0790*/  STS.U16 [R5+UR6+0x600], R24 ;  /* 0x0006001805007988 */ /* 0x020fe80008000406 */
[----:B------:R-:W-:Y:S04]  /*07a0*/  STS.U16 [R5+UR6+0x800], R26 ;  /* 0x0008001a05007988 */ /* 0x000fe80008000406 */
[----:B------:R-:W-:Y:S04]  /*07b0*/  STS.U16 [R5+UR6+0xa00], R28 ;  /* 0x000a001c05007988 */ /* 0x000fe80008000406 */
[----:B------:R-:W-:Y:S04]  /*07c0*/  STS.U16 [R5+UR6+0xc00], R32 ;  /* 0x000c002005007988 */ /* 0x000fe80008000406 */
[----:B------:R-:W-:Y:S04]  /*07d0*/  STS.U16 [R5+UR6+0xe00], R34 ;  /* 0x000e002205007988 */ /* 0x000fe80008000406 */
[----:B------:R-:W-:Y:S04]  /*07e0*/  STS.U16 [R5+UR6+0x1000], R36 ;  /* 0x0010002405007988 */ /* 0x000fe80008000406 */
[----:B------:R0:W-:Y:S02]  /*07f0*/  STS.U16 [R5+UR6+0x1a00], R8 ;  /* 0x001a000805007988 */ /* 0x0001e40008000406 */
[----:B0-----:R-:W-:-:S04]  /*0800*/  IADD3 R8, R30, 0x20, RZ ;  /* 0x000000201e087810 */ /* 0x001fc80007ffe0ff */
[----:B------:R-:W-:Y:S01]  /*0810*/  ISETP.GE.AND P0, PT, R8, 0x1, PT ;  /* 0x000000010800780c */ /* 0x000fe20003f06270 */
[----:B------:R-:W-:Y:S04]  /*0820*/  STS.U16 [R5+UR6+0x1200], R38 ;  /* 0x0012002605007988 */ /* 0x000fe80008000406 */
[----:B------:R0:W-:Y:S04]  /*0830*/  STS.U16 [R5+UR6+0x1400], R12 ;  /* 0x0014000c05007988 */ /* 0x0001e80008000406 */
[----:B------:R1:W-:Y:S04]  /*0840*/  STS.U16 [R5+UR6+0x1600], R40 ;  /* 0x0016002805007988 */ /* 0x0003e80008000406 */
[----:B------:R1:W-:Y:S04]  /*0850*/  STS.U16 [R5+UR6+0x1800], R16 ;  /* 0x0018001005007988 */ /* 0x0003e80008000406 */
[----:B------:R1:W-:Y:S01]  /*0860*/  STS.U16 [R5+UR6+0x1c00], R14 ;  /* 0x001c000e05007988 */ /* 0x0003e20008000406 */
[----:B0-----:R-:W-:-:S03]  /*0870*/  LOP3.LUT R12, R0, 0x3, RZ, 0xc0, !PT ;  /* 0x00000003000c7812 */ /* 0x001fc600078ec0ff */
[----:B------:R1:W-:Y:S01]  /*0880*/  STS.U16 [R5+UR6+0x1e00], R44 ;  /* 0x001e002c05007988 */ /* 0x0003e20008000406 */
[----:B------:R-:W-:Y:S05]  /*0890*/  @!P0 BRA `(.L_x_0) ;  /* 0x0000002000748947 */ /* 0x000fea0003800000 */
[----:B------:R-:W0:Y:S01]  /*08a0*/  LDC.64 R48, c[0x0][0x250] ;  /* 0x00009400ff307b82 */ /* 0x000e220000000a00 */
[----:B------:R-:W-:Y:S01]  /*08b0*/  SHF.R.U32.HI R10, RZ, 0x7, R0 ;  /* 0x00000007ff0a7819 */ /* 0x000fe20000011600 */
[C---:B------:R-:W-:Y:S01]  /*08c0*/  IMAD.SHL.U32 R13, R0.reuse, 0x8, RZ ;  /* 0x00000008000d7824 */ /* 0x040fe200078e00ff */
[----:B-1----:R-:W-:Y:S01]  /*08d0*/  LOP3.LUT R16, R0, 0x60, RZ, 0xc0, !PT ;  /* 0x0000006000107812 */ /* 0x002fe200078ec0ff */
[----:B------:R-:W-:Y:S01]  /*08e0*/  ULEA UR4, UR8, UR6, 0x4 ;  /* 0x0000000608047291 */ /* 0x000fe2000f8e203f */
[----:B------:R-:W-:Y:S01]  /*08f0*/  SGXT.U32 R10, R10, 0x1 ;  /* 0x000000010a0a781a */ /* 0x000fe20000000000 */
[----:B------:R-:W-:Y:S01]  /*0900*/  ULDC.64 UR12, c[0x0][0x218] ;  /* 0x00008600000c7ab9 */ /* 0x000fe20000000a00 */
[----:B------:R-:W-:Y:S01]  /*0910*/  LOP3.LUT R7, R0, 0x1f, RZ, 0xc0, !PT ;  /* 0x0000001f00077812 */ /* 0x000fe200078ec0ff */
[----:B------:R-:W1:Y:S01]  /*0920*/  LDC R56, c[0x0][0x268] ;  /* 0x00009a00ff387b82 */ /* 0x000e620000000800 */
[----:B------:R-:W-:Y:S01]  /*0930*/  LOP3.LUT R18, R13, 0x30, RZ, 0xc0, !PT ;  /* 0x000000300d127812 */ /* 0x000fe200078ec0ff */
[----:B------:R-:W-:Y:S01]  /*0940*/  IMAD.MOV.U32 R117, RZ, RZ, -0x800000 ;  /* 0xff800000ff757424 */ /* 0x000fe200078e00ff */
[----:B------:R-:W-:Y:S01]  /*0950*/  SHF.R.U32.HI R15, RZ, 0x1, R16 ;  /* 0x00000001ff0f7819 */ /* 0x000fe20000011610 */
[----:B------:R-:W-:Y:S01]  /*0960*/  IMAD.MOV.U32 R120, RZ, RZ, -0x800000 ;  /* 0xff800000ff787424 */ /* 0x000fe200078e00ff */
[----:B------:R-:W-:Y:S01]  /*0970*/  LEA R21, R7, UR6, 0x6 ;  /* 0x0000000607157c11 */ /* 0x000fe2000f8e30ff */
[----:B------:R-:W-:Y:S01]  /*0980*/  IMAD.MOV.U32 R43, RZ, RZ, 0x3f800000 ;  /* 0x3f800000ff2b7424 */ /* 0x000fe200078e00ff */
[----:B------:R-:W-:Y:S01]  /*0990*/  LOP3.LUT R14, R18, R15, RZ, 0x3c, !PT ;  /* 0x0000000f120e7212 */ /* 0x000fe200078e3cff */
[----:B------:R-:W-:Y:S01]  /*09a0*/  IMAD.SHL.U32 R15, R12, 0x2, RZ ;  /* 0x000000020c0f7824 */ /* 0x000fe200078e00ff */
[----:B------:R-:W-:Y:S01]  /*09b0*/  LOP3.LUT R9, R0, 0x7f, RZ, 0xc0, !PT ;  /* 0x0000007f00097812 */ /* 0x000fe200078ec0ff */
[----:B------:R-:W2:Y:S01]  /*09c0*/  LDC.64 R62, c[0x0][0x220] ;  /* 0x00008800ff3e7b82 */ /* 0x000ea20000000a00 */
[----:B------:R-:W-:-:S02]  /*09d0*/  IADD3 R14, R14, R21, RZ ;  /* 0x000000150e0e7210 */ /* 0x000fc40007ffe0ff */
[----:B------:R-:W-:Y:S02]  /*09e0*/  CS2R R80, SRZ ;  /* 0x0000000000507805 */ /* 0x000fe4000001ff00 */
[C---:B------:R-:W-:Y:S01]  /*09f0*/  LOP3.LUT R21, R0.reuse, 0x7, RZ, 0xc0, !PT ;  /* 0x0000000700157812 */ /* 0x040fe200078ec0ff */
[----:B------:R-:W-:Y:S01]  /*0a00*/  IMAD.SHL.U32 R13, R9, 0x2, RZ ;  /* 0x00000002090d7824 */ /* 0x000fe200078e00ff */
[----:B------:R-:W-:Y:S01]  /*0a10*/  LOP3.LUT P0, RZ, R0, 0x80, RZ, 0xc0, !PT ;  /* 0x0000008000ff7812 */ /* 0x000fe2000780c0ff */
[----:B0-----:R-:W-:Y:S01]  /*0a20*/  IMAD R22, R10, R49, RZ ;  /* 0x000000310a167224 */ /* 0x001fe200078e02ff */
[C---:B------:R-:W-:Y:S01]  /*0a30*/  LEA.HI R15, R16.reuse, R15, RZ, 0x1e ;  /* 0x0000000f100f7211 */ /* 0x040fe200078ff0ff */
[----:B------:R-:W-:Y:S01]  /*0a40*/  IMAD R20, R16, 0x4, R21 ;  /* 0x0000000410147824 */ /* 0x000fe200078e0215 */
[----:B------:R-:W-:Y:S01]  /*0a50*/  SEL R10, RZ, 0x110, !P0 ;  /* 0x00000110ff0a7807 */ /* 0x000fe20004000000 */
[----:B------:R-:W-:Y:S01]  /*0a60*/  IMAD R24, R49, 0x2, R22 ;  /* 0x0000000231187824 */ /* 0x000fe200078e0216 */
[----:B------:R-:W-:Y:S01]  /*0a70*/  SHF.L.U32 R23, R0, 0x6, RZ ;  /* 0x0000000600177819 */ /* 0x000fe200000006ff */
[----:B------:R-:W-:Y:S01]  /*0a80*/  IMAD.SHL.U32 R16, R21, 0x40, RZ ;  /* 0x0000004015107824 */ /* 0x000fe200078e00ff */
[----:B------:R-:W-:Y:S01]  /*0a90*/  LOP3.LUT R13, R10, R13, RZ, 0x3c, !PT ;  /* 0x0000000d0a0d7212 */ /* 0x000fe200078e3cff */
[C---:B------:R-:W-:Y:S01]  /*0aa0*/  IMAD R26, R49.reuse, 0x2, R24 ;  /* 0x00000002311a7824 */ /* 0x040fe200078e0218 */
[----:B------:R-:W-:Y:S01]  /*0ab0*/  LOP3.LUT R25, R18, 0x30, R17, 0x78, !PT ;  /* 0x0000003012197812 */ /* 0x000fe200078e7811 */
[----:B------:R-:W-:Y:S01]  /*0ac0*/  IMAD.SHL.U32 R20, R20, 0x10, RZ ;  /* 0x0000001014147824 */ /* 0x000fe200078e00ff */
[----:B------:R-:W-:Y:S01]  /*0ad0*/  LOP3.LUT R10, R16, R18, RZ, 0xfc, !PT ;  /* 0x00000012100a7212 */ /* 0x000fe200078efcff */
[----:B------:R-:W-:Y:S01]  /*0ae0*/  IMAD R28, R49, 0x2, R26 ;  /* 0x00000002311c7824 */ /* 0x000fe200078e021a */
[----:B------:R-:W-:-:S02]  /*0af0*/  LOP3.LUT R27, R18, 0x3c0, R23, 0xf8, !PT ;  /* 0x000003c0121b7812 */ /* 0x000fc400078ef817 */
[----:B------:R-:W-:Y:S02]  /*0b00*/  CS2R R82, SRZ ;  /* 0x0000000000527805 */ /* 0x000fe4000001ff00 */
[----:B------:R-:W-:Y:S01]  /*0b10*/  LOP3.LUT R20, R20, 0x30, R17, 0x78, !PT ;  /* 0x0000003014147812 */ /* 0x000fe200078e7811 */
[C---:B------:R-:W-:Y:S01]  /*0b20*/  IMAD R32, R49.reuse, 0x2, R28 ;  /* 0x0000000231207824 */ /* 0x040fe200078e021c */
[----:B------:R-:W-:Y:S01]  /*0b30*/  IADD3 R16, R16, UR4, R25 ;  /* 0x0000000410107c10 */ /* 0x000fe2000fffe019 */
[----:B------:R-:W-:Y:S01]  /*0b40*/  ULDC.64 UR4, c[0x0][0x260] ;  /* 0x0000980000047ab9 */ /* 0x000fe20000000a00 */
[----:B------:R-:W-:Y:S01]  /*0b50*/  LOP3.LUT R23, R10, 0x10, R17, 0x78, !PT ;  /* 0x000000100a177812 */ /* 0x000fe200078e7811 */
[----:B------:R-:W-:Y:S01]  /*0b60*/  IMAD R34, R49, 0x2, R32 ;  /* 0x0000000231227824 */ /* 0x000fe200078e0220 */
[----:B------:R-:W-:Y:S01]  /*0b70*/  LOP3.LUT R18, R0, 0x10, RZ, 0xc0, !PT ;  /* 0x0000001000127812 */ /* 0x000fe200078ec0ff */
[----:B------:R-:W-:Y:S01]  /*0b80*/  IMAD R17, R21, 0x100, R20 ;  /* 0x0000010015117824 */ /* 0x000fe200078e0214 */
[----:B------:R-:W-:Y:S01]  /*0b90*/  UIMAD UR4, UR7, UR4, URZ ;  /* 0x00000004070472a4 */ /* 0x000fe2000f8e023f */
[----:B------:R-:W-:Y:S01]  /*0ba0*/  IMAD R36, R49, 0x2, R34 ;  /* 0x0000000231247824 */ /* 0x000fe200078e0222 */
[----:B------:R-:W-:Y:S01]  /*0bb0*/  LEA.HI R33, R11, 0x18, RZ, 0x1e ;  /* 0x000000180b217811 */ /* 0x000fe200078ff0ff */
[----:B------:R-:W-:Y:S01]  /*0bc0*/  IMAD R21, R7, UR5, RZ ;  /* 0x0000000507157c24 */ /* 0x000fe2000f8e02ff */
[----:B------:R-:W-:Y:S01]  /*0bd0*/  ULDC UR5, c[0x0][0x258] ;  /* 0x0000960000057ab9 */ /* 0x000fe20000000800 */
[----:B------:R-:W-:Y:S01]  /*0be0*/  IMAD R7, R48, UR7, RZ ;  /* 0x0000000730077c24 */ /* 0x000fe2000f8e02ff */
[----:B------:R-:W-:Y:S01]  /*0bf0*/  LEA R38, R49, R36, 0x1 ;  /* 0x0000002431267211 */ /* 0x000fe200078e08ff */
[----:B------:R-:W-:Y:S01]  /*0c00*/  IMAD R10, R9, UR5, RZ ;  /* 0x00000005090a7c24 */ /* 0x000fe2000f8e02ff */
[----:B------:R-:W-:Y:S01]  /*0c10*/  USHF.L.U32 UR5, UR4, 0x1, URZ ;  /* 0x0000000104057899 */ /* 0x000fe2000800063f */
[----:B------:R-:W-:Y:S01]  /*0c20*/  IMAD.SHL.U32 R9, R7, 0x2, RZ ;  /* 0x0000000207097824 */ /* 0x000fe200078e00ff */
[----:B------:R-:W-:Y:S01]  /*0c30*/  LEA.HI R31, R11, 0x8, RZ, 0x1e ;  /* 0x000000080b1f7811 */ /* 0x000fe200078ff0ff */
[C---:B------:R-:W-:Y:S01]  /*0c40*/  IMAD R40, R49.reuse, 0x2, R38 ;  /* 0x0000000231287824 */ /* 0x040fe200078e0226 */
[----:B------:R-:W-:Y:S01]  /*0c50*/  MOV R121, 0xff800000 ;  /* 0xff80000000797802 */ /* 0x000fe20000000f00 */
[----:B------:R-:W-:Y:S01]  /*0c60*/  IMAD.SHL.U32 R20, R10, 0x2, RZ ;  /* 0x000000020a147824 */ /* 0x000fe200078e00ff */
[----:B------:R-:W-:Y:S01]  /*0c70*/  MOV R116, 0xff800000 ;  /* 0xff80000000747802 */ /* 0x000fe20000000f00 */
[C---:B------:R-:W-:Y:S01]  /*0c80*/  IMAD R42, R49.reuse, 0x2, R40 ;  /* 0x00000002312a7824 */ /* 0x040fe200078e0228 */
[----:B------:R-:W-:Y:S01]  /*0c90*/  CS2R R76, SRZ ;  /* 0x00000000004c7805 */ /* 0x000fe2000001ff00 */
[----:B------:R-:W-:Y:S01]  /*0ca0*/  IMAD R18, R18, 0x20, R23 ;  /* 0x0000002012127824 */ /* 0x000fe200078e0217 */
[----:B------:R-:W-:Y:S01]  /*0cb0*/  IADD3 R125, P0, P1, R20, UR12, R9 ;  /* 0x0000000c147d7c10 */ /* 0x000fe2000f91e009 */
[----:B------:R-:W-:Y:S01]  /*0cc0*/  IMAD.HI R10, R10, 0x2, RZ ;  /* 0x000000020a0a7827 */ /* 0x000fe200078e02ff */
[----:B------:R-:W-:-:S02]  /*0cd0*/  LEA R44, R49, R42, 0x1 ;  /* 0x0000002a312c7211 */ /* 0x000fc400078e08ff */
[----:B------:R-:W-:Y:S02]  /*0ce0*/  CS2R R78, SRZ ;  /* 0x00000000004e7805 */ /* 0x000fe4000001ff00 */
[-C--:B------:R-:W-:Y:S01]  /*0cf0*/  LEA R154, P2, R22, R125.reuse, 0x1 ;  /* 0x0000007d169a7211 */ /* 0x080fe200078408ff */
[----:B------:R-:W-:Y:S01]  /*0d00*/  IMAD.HI R7, R7, 0x2, RZ ;  /* 0x0000000207077827 */ /* 0x000fe200078e02ff */
[-C--:B------:R-:W-:Y:S02]  /*0d10*/  LEA R152, P3, R24, R125.reuse, 0x1 ;  /* 0x0000007d18987211 */ /* 0x080fe400078608ff */
[----:B------:R-:W-:Y:S02]  /*0d20*/  CS2R R72, SRZ ;  /* 0x0000000000487805 */ /* 0x000fe4000001ff00 */
[-C--:B------:R-:W-:Y:S01]  /*0d30*/  LEA R148, P4, R28, R125.reuse, 0x1 ;  /* 0x0000007d1c947211 */ /* 0x080fe200078808ff */
[----:B------:R-:W-:Y:S01]  /*0d40*/  IMAD R46, R49, 0x2, R44 ;  /* 0x00000002312e7824 */ /* 0x000fe200078e022c */
[----:B------:R-:W-:Y:S01]  /*0d50*/  IADD3.X R29, R10, UR13, R7, P0, P1 ;  /* 0x0000000d0a1d7c10 */ /* 0x000fe200087e2407 */
[----:B-1----:R-:W-:Y:S01]  /*0d60*/  IMAD R23, R3, R56, RZ ;  /* 0x0000003803177224 */ /* 0x002fe200078e02ff */
[----:B------:R-:W-:Y:S01]  /*0d70*/  LEA R140, P6, R38, R125, 0x1 ;  /* 0x0000007d268c7211 */ /* 0x000fe200078c08ff */
[----:B------:R-:W-:Y:S01]  /*0d80*/  IMAD R48, R49, 0x2, R46 ;  /* 0x0000000231307824 */ /* 0x000fe200078e022e */
[----:B------:R-:W-:Y:S01]  /*0d90*/  LEA.HI.X.SX32 R155, R22, R29, 0x1, P2 ;  /* 0x0000001d169b7211 */ /* 0x000fe200010f0eff */
[----:B------:R-:W-:Y:S01]  /*0da0*/  IMAD.SHL.U32 R9, R21, 0x2, RZ ;  /* 0x0000000215097824 */ /* 0x000fe200078e00ff */
[----:B------:R-:W-:Y:S01]  /*0db0*/  LEA R150, P2, R26, R125, 0x1 ;  /* 0x0000007d1a967211 */ /* 0x000fe200078408ff */
[C---:B------:R-:W-:Y:S01]  /*0dc0*/  IMAD R25, R56.reuse, 0x8, R23 ;  /* 0x0000000838197824 */ /* 0x040fe200078e0217 */
[----:B------:R-:W-:Y:S01]  /*0dd0*/  LEA R50, R49, R48, 0x1 ;  /* 0x0000003031327211 */ /* 0x000fe200078e08ff */
[----:B------:R-:W-:Y:S01]  /*0de0*/  IMAD.HI R10, R21, 0x2, RZ ;  /* 0x00000002150a7827 */ /* 0x000fe200078e02ff */
[----:B--2---:R-:W-:Y:S01]  /*0df0*/  IADD3 R62, P0, P1, R9, UR5, R62 ;  /* 0x00000005093e7c10 */ /* 0x004fe2000f91e03e */
[----:B------:R-:W-:Y:S01]  /*0e00*/  UIMAD.WIDE UR4, UR4, 0x2, URZ ;  /* 0x00000002040478a5 */ /* 0x000fe2000f8e023f */
[----:B------:R-:W-:Y:S01]  /*0e10*/  LEA R9, R56, R25, 0x3 ;  /* 0x0000001938097211 */ /* 0x000fe200078e18ff */
[----:B------:R-:W-:Y:S01]  /*0e20*/  IMAD R20, R49, 0x2, R50 ;  /* 0x0000000231147824 */ /* 0x000fe200078e0232 */
[----:B------:R-:W-:-:S02]  /*0e30*/  LEA.HI.X.SX32 R153, R24, R29, 0x1, P3 ;  /* 0x0000001d18997211 */ /* 0x000fc400018f0eff */
[----:B------:R-:W-:Y:S02]  /*0e40*/  CS2R R74, SRZ ;  /* 0x00000000004a7805 */ /* 0x000fe4000001ff00 */
[-C--:B------:R-:W-:Y:S01]  /*0e50*/  LEA.HI.X.SX32 R151, R26, R29.reuse, 0x1, P2 ;  /* 0x0000001d1a977211 */ /* 0x080fe200010f0eff */
[----:B------:R-:W-:Y:S01]  /*0e60*/  IMAD R21, R56, 0x8, R9 ;  /* 0x0000000838157824 */ /* 0x000fe200078e0209 */
[----:B------:R-:W-:Y:S01]  /*0e70*/  LEA.HI.X.SX32 R149, R28, R29, 0x1, P4 ;  /* 0x0000001d1c957211 */ /* 0x000fe200020f0eff */
[----:B------:R-:W-:Y:S01]  /*0e80*/  IMAD R7, R49, 0x2, R20 ;  /* 0x0000000231077824 */ /* 0x000fe200078e0214 */
[-C--:B------:R-:W-:Y:S01]  /*0e90*/  LEA R146, P2, R32, R125.reuse, 0x1 ;  /* 0x0000007d20927211 */ /* 0x080fe200078408ff */
[----:B------:R-:W-:Y:S01]  /*0ea0*/  IMAD R22, R56, 0x8, R21 ;  /* 0x0000000838167824 */ /* 0x000fe200078e0215 */
[-C--:B------:R-:W-:Y:S01]  /*0eb0*/  LEA R144, P3, R34, R125.reuse, 0x1 ;  /* 0x0000007d22907211 */ /* 0x080fe200078608ff */
[----:B------:R-:W-:Y:S01]  /*0ec0*/  IMAD.IADD R28, R30, 0x1, R33 ;  /* 0x000000011e1c7824 */ /* 0x000fe200078e0221 */
[----:B------:R-:W-:Y:S01]  /*0ed0*/  LEA R142, P4, R36, R125, 0x1 ;  /* 0x0000007d248e7211 */ /* 0x000fe200078808ff */
[----:B------:R-:W-:Y:S01]  /*0ee0*/  IMAD R24, R56, 0x8, R22 ;  /* 0x0000000838187824 */ /* 0x000fe200078e0216 */
[----:B------:R-:W-:-:S02]  /*0ef0*/  LEA.HI.X.SX32 R141, R38, R29, 0x1, P6 ;  /* 0x0000001d268d7211 */ /* 0x000fc400030f0eff */
[----:B------:R-:W-:Y:S02]  /*0f00*/  CS2R R68, SRZ ;  /* 0x0000000000447805 */ /* 0x000fe4000001ff00 */
[----:B------:R-:W-:Y:S02]  /*0f10*/  LEA R132, P6, R46, R125, 0x1 ;  /* 0x0000007d2e847211 */ /* 0x000fe400078c08ff */
[----:B------:R-:W-:Y:S02]  /*0f20*/  CS2R R70, SRZ ;  /* 0x0000000000467805 */ /* 0x000fe4000001ff00 */
[-C--:B------:R-:W-:Y:S01]  /*0f30*/  LEA.HI.X.SX32 R147, R32, R29.reuse, 0x1, P2 ;  /* 0x0000001d20937211 */ /* 0x080fe200010f0eff */
[----:B------:R-:W-:Y:S01]  /*0f40*/  UMOV UR4, URZ ;  /* 0x0000003f00047c82 */ /* 0x000fe20008000000 */
[-C--:B------:R-:W-:Y:S01]  /*0f50*/  LEA.HI.X.SX32 R145, R34, R29.reuse, 0x1, P3 ;  /* 0x0000001d22917211 */ /* 0x080fe200018f0eff */
[----:B------:R-:W-:Y:S01]  /*0f60*/  ULDC UR9, c[0x0][0x238] ;  /* 0x00008e0000097ab9 */ /* 0x000fe20000000800 */
[----:B------:R-:W-:-:S02]  /*0f70*/  LEA.HI.X.SX32 R143, R36, R29, 0x1, P4 ;  /* 0x0000001d248f7211 */ /* 0x000fc400020f0eff */
[-C--:B------:R-:W-:Y:S02]  /*0f80*/  LEA R138, P2, R40, R125.reuse, 0x1 ;  /* 0x0000007d288a7211 */ /* 0x080fe400078408ff */
[-C--:B------:R-:W-:Y:S02]  /*0f90*/  LEA R136, P3, R42, R125.reuse, 0x1 ;  /* 0x0000007d2a887211 */ /* 0x080fe400078608ff */
[----:B------:R-:W-:Y:S02]  /*0fa0*/  LEA R134, P4, R44, R125, 0x1 ;  /* 0x0000007d2c867211 */ /* 0x000fe400078808ff */
[----:B------:R-:W-:Y:S02]  /*0fb0*/  LEA.HI.X.SX32 R133, R46, R29, 0x1, P6 ;  /* 0x0000001d2e857211 */ /* 0x000fe400030f0eff */
[----:B------:R-:W-:Y:S02]  /*0fc0*/  LEA R124, P6, R7, R125, 0x1 ;  /* 0x0000007d077c7211 */ /* 0x000fe400078c08ff */
[----:B------:R-:W-:-:S02]  /*0fd0*/  LEA.HI.X.SX32 R139, R40, R29, 0x1, P2 ;  /* 0x0000001d288b7211 */ /* 0x000fc400010f0eff */
[-C--:B------:R-:W-:Y:S01]  /*0fe0*/  LEA.HI.X.SX32 R137, R42, R29.reuse, 0x1, P3 ;  /* 0x0000001d2a897211 */ /* 0x080fe200018f0eff */
[----:B------:R-:W-:Y:S01]  /*0ff0*/  IMAD.MOV.U32 R42, RZ, RZ, 0x3f800000 ;  /* 0x3f800000ff2a7424 */ /* 0x000fe200078e00ff */
[----:B------:R-:W-:Y:S02]  /*1000*/  LEA.HI.X.SX32 R135, R44, R29, 0x1, P4 ;  /* 0x0000001d2c877211 */ /* 0x000fe400020f0eff */
[-C--:B------:R-:W-:Y:S02]  /*1010*/  LEA R130, P2, R48, R125.reuse, 0x1 ;  /* 0x0000007d30827211 */ /* 0x080fe400078408ff */
[-C--:B------:R-:W-:Y:S02]  /*1020*/  LEA R128, P3, R50, R125.reuse, 0x1 ;  /* 0x0000007d32807211 */ /* 0x080fe400078608ff */
[----:B------:R-:W-:Y:S02]  /*1030*/  LEA R126, P4, R20, R125, 0x1 ;  /* 0x0000007d147e7211 */ /* 0x000fe400078808ff */
[-C--:B------:R-:W-:Y:S01]  /*1040*/  LEA.HI.X.SX32 R125, R7, R29.reuse, 0x1, P6 ;  /* 0x0000001d077d7211 */ /* 0x080fe200030f0eff */
[----:B------:R-:W-:Y:S01]  /*1050*/  IMAD R7, R56, 0x8, R24 ;  /* 0x0000000838077824 */ /* 0x000fe200078e0218 */
[----:B------:R-:W-:Y:S01]  /*1060*/  IADD3.X R26, R10, UR5, R63, P0, P1 ;  /* 0x000000050a1a7c10 */ /* 0x000fe200087e243f */
[----:B------:R-:W-:Y:S01]  /*1070*/  UMOV UR5, URZ ;  /* 0x0000003f00057c82 */ /* 0x000fe20008000000 */
[----:B------:R-:W-:-:S02]  /*1080*/  LEA.HI.X.SX32 R129, R50, R29, 0x1, P3 ;  /* 0x0000001d32817211 */ /* 0x000fc400018f0eff */
[----:B------:R-:W-:Y:S02]  /*1090*/  LEA R10, R56, R7, 0x3 ;  /* 0x00000007380a7211 */ /* 0x000fe400078e18ff */
[-C--:B------:R-:W-:Y:S02]  /*10a0*/  LEA.HI.X.SX32 R127, R20, R29.reuse, 0x1, P4 ;  /* 0x0000001d147f7211 */ /* 0x080fe400020f0eff */
[-C--:B------:R-:W-:Y:S01]  /*10b0*/  LEA R114, P3, R9, R62.reuse, 0x1 ;  /* 0x0000003e09727211 */ /* 0x080fe200078608ff */
[C---:B------:R-:W-:Y:S01]  /*10c0*/  IMAD R20, R56.reuse, 0x8, R10 ;  /* 0x0000000838147824 */ /* 0x040fe200078e020a */
[----:B------:R-:W-:Y:S02]  /*10d0*/  LEA R122, P1, R23, R62, 0x1 ;  /* 0x0000003e177a7211 */ /* 0x000fe400078208ff */
[----:B------:R-:W-:Y:S01]  /*10e0*/  LEA.HI.X.SX32 R115, R9, R26, 0x1, P3 ;  /* 0x0000001a09737211 */ /* 0x000fe200018f0eff */
[----:B------:R-:W-:Y:S01]  /*10f0*/  IMAD R9, R56, 0x8, R20 ;  /* 0x0000000838097824 */ /* 0x000fe200078e0214 */
[----:B------:R-:W-:-:S02]  /*1100*/  LEA.HI.X.SX32 R131, R48, R29, 0x1, P2 ;  /* 0x0000001d30837211 */ /* 0x000fc400010f0eff */
[----:B------:R-:W-:Y:S01]  /*1110*/  LEA.HI.X.SX32 R123, R23, R26, 0x1, P1 ;  /* 0x0000001a177b7211 */ /* 0x000fe200008f0eff */
[C---:B------:R-:W-:Y:S01]  /*1120*/  IMAD R23, R56.reuse, 0x8, R9 ;  /* 0x0000000838177824 */ /* 0x040fe200078e0209 */
[-C--:B------:R-:W-:Y:S02]  /*1130*/  LEA R118, P2, R25, R62.reuse, 0x1 ;  /* 0x0000003e19767211 */ /* 0x080fe400078408ff */
[----:B------:R-:W-:Y:S02]  /*1140*/  LEA R112, P1, R21, R62, 0x1 ;  /* 0x0000003e15707211 */ /* 0x000fe400078208ff */
[-C--:B------:R-:W-:Y:S02]  /*1150*/  LEA.HI.X.SX32 R119, R25, R26.reuse, 0x1, P2 ;  /* 0x0000001a19777211 */ /* 0x080fe400010f0eff */
[----:B------:R-:W-:Y:S01]  /*1160*/  LEA.HI.X.SX32 R113, R21, R26, 0x1, P1 ;  /* 0x0000001a15717211 */ /* 0x000fe200008f0eff */
[----:B------:R-:W-:Y:S01]  /*1170*/  IMAD R21, R56, 0x8, R23 ;  /* 0x0000000838157824 */ /* 0x000fe200078e0217 */
[----:B------:R-:W-:-:S02]  /*1180*/  LEA R110, P2, R22, R62, 0x1 ;  /* 0x0000003e166e7211 */ /* 0x000fc400078408ff */
[C---:B------:R-:W-:Y:S02]  /*1190*/  LEA R44, P1, R7.reuse, R62, 0x1 ;  /* 0x0000003e072c7211 */ /* 0x040fe400078208ff */
[----:B------:R-:W-:Y:S02]  /*11a0*/  LEA.HI.X.SX32 R111, R22, R26, 0x1, P2 ;  /* 0x0000001a166f7211 */ /* 0x000fe400010f0eff */
[----:B------:R-:W-:Y:S02]  /*11b0*/  LEA R22, R56, R21, 0x3 ;  /* 0x0000001538167211 */ /* 0x000fe400078e18ff */
[----:B------:R-:W-:Y:S02]  /*11c0*/  LEA R46, P2, R10, R62, 0x1 ;  /* 0x0000003e0a2e7211 */ /* 0x000fe400078408ff */
[----:B------:R-:W-:Y:S01]  /*11d0*/  LEA.HI.X.SX32 R45, R7, R26, 0x1, P1 ;  /* 0x0000001a072d7211 */ /* 0x000fe200008f0eff */
[----:B------:R-:W-:Y:S01]  /*11e0*/  IMAD R7, R56, 0x8, R22 ;  /* 0x0000000838077824 */ /* 0x000fe200078e0216 */
[----:B------:R-:W-:-:S02]  /*11f0*/  LEA R108, P3, R24, R62, 0x1 ;  /* 0x0000003e186c7211 */ /* 0x000fc400078608ff */
[----:B------:R-:W-:Y:S01]  /*1200*/  LEA.HI.X.SX32 R47, R10, R26, 0x1, P2 ;  /* 0x0000001a0a2f7211 */ /* 0x000fe200010f0eff */
[----:B------:R-:W-:Y:S01]  /*1210*/  IMAD R10, R56, 0x8, R7 ;  /* 0x00000008380a7824 */ /* 0x000fe200078e0207 */
[----:B------:R-:W-:Y:S02]  /*1220*/  LEA R50, P1, R9, R62, 0x1 ;  /* 0x0000003e09327211 */ /* 0x000fe400078208ff */
[----:B------:R-:W-:Y:S01]  /*1230*/  LEA.HI.X.SX32 R109, R24, R26, 0x1, P3 ;  /* 0x0000001a186d7211 */ /* 0x000fe200018f0eff */
[----:B------:R-:W-:Y:S01]  /*1240*/  IMAD.MOV.U32 R24, RZ, RZ, RZ ;  /* 0x000000ffff187224 */ /* 0x000fe200078e00ff */
[----:B------:R-:W-:Y:S02]  /*1250*/  LEA R52, P2, R23, R62, 0x1 ;  /* 0x0000003e17347211 */ /* 0x000fe400078408ff */
[----:B------:R-:W-:Y:S01]  /*1260*/  LEA.HI.X.SX32 R51, R9, R26, 0x1, P1 ;  /* 0x0000001a09337211 */ /* 0x000fe200008f0eff */
[----:B------:R-:W-:Y:S01]  /*1270*/  IMAD R9, R56, 0x8, R10 ;  /* 0x0000000838097824 */ /* 0x000fe200078e020a */
[----:B------:R-:W-:-:S02]  /*1280*/  LEA R48, P3, R20, R62, 0x1 ;  /* 0x0000003e14307211 */ /* 0x000fc400078608ff */
[----:B------:R-:W-:Y:S02]  /*1290*/  LEA R56, P1, R22, R62, 0x1 ;  /* 0x0000003e16387211 */ /* 0x000fe400078208ff */
[-C--:B------:R-:W-:Y:S02]  /*12a0*/  LEA.HI.X.SX32 R53, R23, R26.reuse, 0x1, P2 ;  /* 0x0000001a17357211 */ /* 0x080fe400010f0eff */
[----:B------:R-:W-:Y:S02]  /*12b0*/  LEA.HI.X.SX32 R49, R20, R26, 0x1, P3 ;  /* 0x0000001a14317211 */ /* 0x000fe400018f0eff */
[----:B------:R-:W-:Y:S02]  /*12c0*/  LEA.HI R23, R11, 0x10, RZ, 0x1e ;  /* 0x000000100b177811 */ /* 0x000fe400078ff0ff */
[----:B------:R-:W-:Y:S02]  /*12d0*/  LEA R54, P3, R21, R62, 0x1 ;  /* 0x0000003e15367211 */ /* 0x000fe400078608ff */
[----:B------:R-:W-:-:S02]  /*12e0*/  LEA.HI.X.SX32 R57, R22, R26, 0x1, P1 ;  /* 0x0000001a16397211 */ /* 0x000fc400008f0eff */
[----:B------:R-:W-:Y:S02]  /*12f0*/  SHF.R.U32.HI R22, RZ, 0x3, R0 ;  /* 0x00000003ff167819 */ /* 0x000fe40000011600 */
[----:B------:R-:W-:Y:S02]  /*1300*/  LEA.HI R20, R11, R30, RZ, 0x1e ;  /* 0x0000001e0b147211 */ /* 0x000fe400078ff0ff */
[C---:B------:R-:W-:Y:S01]  /*1310*/  IADD3 R29, R30.reuse, R23, RZ ;  /* 0x000000171e1d7210 */ /* 0x040fe20007ffe0ff */
[----:B------:R-:W-:Y:S01]  /*1320*/  IMAD.IADD R30, R30, 0x1, R31 ;  /* 0x000000011e1e7824 */ /* 0x000fe200078e021f */
[----:B------:R-:W-:Y:S02]  /*1330*/  LEA.HI.X.SX32 R55, R21, R26, 0x1, P3 ;  /* 0x0000001a15377211 */ /* 0x000fe400018f0eff */
[-C--:B------:R-:W-:Y:S02]  /*1340*/  LEA R58, P2, R7, R62.reuse, 0x1 ;  /* 0x0000003e073a7211 */ /* 0x080fe400078408ff */
[----:B------:R-:W-:-:S02]  /*1350*/  LEA R60, P3, R10, R62, 0x1 ;  /* 0x0000003e0a3c7211 */ /* 0x000fc400078608ff */
[----:B------:R-:W-:Y:S02]  /*1360*/  LEA R31, R31, UR6, 0x4 ;  /* 0x000000061f1f7c11 */ /* 0x000fe4000f8e20ff */
[----:B------:R-:W-:Y:S02]  /*1370*/  LOP3.LUT R22, R22, 0xc, RZ, 0xc0, !PT ;  /* 0x0000000c16167812 */ /* 0x000fe400078ec0ff */
[----:B------:R-:W-:Y:S02]  /*1380*/  LEA R32, R23, UR6, 0x4 ;  /* 0x0000000617207c11 */ /* 0x000fe4000f8e20ff */
[----:B------:R-:W-:Y:S01]  /*1390*/  LEA R33, R33, UR6, 0x4 ;  /* 0x0000000621217c11 */ /* 0x000fe2000f8e20ff */
[----:B------:R-:W-:Y:S01]  /*13a0*/  IMAD.IADD R34, R22, 0x1, R31 ;  /* 0x0000000116227824 */ /* 0x000fe200078e021f */
[----:B------:R-:W-:Y:S01]  /*13b0*/  ISETP.NE.U32.AND P0, PT, R12, RZ, PT ;  /* 0x000000ff0c00720c */ /* 0x000fe20003f05070 */
[C---:B------:R-:W-:Y:S01]  /*13c0*/  IMAD.IADD R35, R22.reuse, 0x1, R32 ;  /* 0x0000000116237824 */ /* 0x040fe200078e0220 */
[----:B------:R-:W-:Y:S01]  /*13d0*/  LEA R62, P4, R9, R62, 0x1 ;  /* 0x0000003e093e7211 */ /* 0x000fe200078808ff */
[----:B------:R-:W-:Y:S01]  /*13e0*/  IMAD.IADD R36, R22, 0x1, R33 ;  /* 0x0000000116247824 */ /* 0x000fe200078e0221 */
[----:B------:R-:W-:-:S02]  /*13f0*/  LEA R21, R11, UR6, 0x2 ;  /* 0x000000060b157c11 */ /* 0x000fc4000f8e10ff */
[----:B------:R-:W-:Y:S02]  /*1400*/  LOP3.LUT R38, R27, 0x10, R0, 0x78, !PT ;  /* 0x000000101b267812 */ /* 0x000fe400078e7800 */
[-C--:B------:R-:W-:Y:S01]  /*1410*/  LEA.HI.X.SX32 R59, R7, R26.reuse, 0x1, P2 ;  /* 0x0000001a073b7211 */ /* 0x080fe200010f0eff */
[----:B------:R-:W-:Y:S01]  /*1420*/  IMAD.MOV.U32 R7, RZ, RZ, RZ ;  /* 0x000000ffff077224 */ /* 0x000fe200078e00ff */
[-C--:B------:R-:W-:Y:S01]  /*1430*/  LEA.HI.X.SX32 R61, R10, R26.reuse, 0x1, P3 ;  /* 0x0000001a0a3d7211 */ /* 0x080fe200018f0eff */
[----:B------:R-:W-:Y:S01]  /*1440*/  IMAD.MOV.U32 R10, RZ, RZ, 0x3f800000 ;  /* 0x3f800000ff0a7424 */ /* 0x000fe200078e00ff */
[----:B------:R-:W-:Y:S01]  /*1450*/  LEA.HI.X.SX32 R63, R9, R26, 0x1, P4 ;  /* 0x0000001a093f7211 */ /* 0x000fe200020f0eff */
[----:B------:R-:W-:Y:S01]  /*1460*/  IMAD.MOV.U32 R9, RZ, RZ, 0x3f800000 ;  /* 0x3f800000ff097424 */ /* 0x000fe200078e00ff */
[C---:B------:R-:W-:Y:S02]  /*1470*/  ISETP.GE.U32.AND P6, PT, R19.reuse, 0x80, PT ;  /* 0x000000801300780c */ /* 0x040fe40003fc6070 */
[----:B------:R-:W-:-:S02]  /*1480*/  ISETP.LT.U32.AND P0, PT, R19, 0x80, !P0 ;  /* 0x000000801300780c */ /* 0x000fc40004701070 */
[----:B------:R-:W-:Y:S02]  /*1490*/  IADD3 R37, R21, R22, RZ ;  /* 0x0000001615257210 */ /* 0x000fe40007ffe0ff */
[----:B------:R-:W-:Y:S02]  /*14a0*/  LEA R19, R19, UR6, 0x2 ;  /* 0x0000000613137c11 */ /* 0x000fe4000f8e10ff */
[C---:B------:R-:W-:Y:S02]  /*14b0*/  LOP3.LUT R39, R13.reuse, 0x20, RZ, 0x3c, !PT ;  /* 0x000000200d277812 */ /* 0x040fe400078e3cff */
[C---:B------:R-:W-:Y:S02]  /*14c0*/  LOP3.LUT R40, R13.reuse, 0x40, RZ, 0x3c, !PT ;  /* 0x000000400d287812 */ /* 0x040fe400078e3cff */
[----:B------:R-:W-:Y:S02]  /*14d0*/  LOP3.LUT R41, R13, 0x60, RZ, 0x3c, !PT ;  /* 0x000000600d297812 */ /* 0x000fe400078e3cff */
[----:B------:R-:W-:-:S02]  /*14e0*/  LOP3.LUT R23, R38, 0x20, RZ, 0x3c, !PT ;  /* 0x0000002026177812 */ /* 0x000fc400078e3cff */
[----:B------:R-:W-:Y:S02]  /*14f0*/  LOP3.LUT R22, R18, 0x20, RZ, 0x3c, !PT ;  /* 0x0000002012167812 */ /* 0x000fe400078e3cff */
[----:B------:R-:W-:-:S07]  /*1500*/  LOP3.LUT R25, R17, 0x40, RZ, 0x3c, !PT ;  /* 0x0000004011197812 */ /* 0x000fce00078e3cff */
.L_x_1:
[----:B------:R-:W-:-:S04]  /*1510*/  IMAD.WIDE R86, R24, 0x2, R146 ;  /* 0x0000000218567825 */ /* 0x000fc800078e0292 */
[C---:B------:R-:W-:Y:S01]  /*1520*/  IMAD.WIDE R84, R24.reuse, 0x2, R150 ;  /* 0x0000000218547825 */ /* 0x040fe200078e0296 */
[----:B------:R0:W2:Y:S03]  /*1530*/  LDG.E.U16 R106, desc[UR10][R86.64] ;  /* 0x0000000a566a7981 */ /* 0x0000a6000c1e1500 */
[C---:B------:R-:W-:Y:S01]  /*1540*/  IMAD.WIDE R64, R24.reuse, 0x2, R154 ;  /* 0x0000000218407825 */ /* 0x040fe200078e029a */
[----:B------:R1:W3:Y:S03]  /*1550*/  LDG.E.U16 R103, desc[UR10][R84.64] ;  /* 0x0000000a54677981 */ /* 0x0002e6000c1e1500 */
[C---:B------:R-:W-:Y:S01]  /*1560*/  IMAD.WIDE R66, R24.reuse, 0x2, R152 ;  /* 0x0000000218427825 */ /* 0x040fe200078e0298 */
[----:B------:R4:W5:Y:S03]  /*1570*/  LDG.E.U16 R102, desc[UR10][R64.64] ;  /* 0x0000000a40667981 */ /* 0x000966000c1e1500 */
[C---:B------:R-:W-:Y:S01]  /*1580*/  IMAD.WIDE R88, R24.reuse, 0x2, R144 ;  /* 0x0000000218587825 */ /* 0x040fe200078e0290 */
[----:B------:R4:W3:Y:S03]  /*1590*/  LDG.E.U16 R104, desc[UR10][R66.64] ;  /* 0x0000000a42687981 */ /* 0x0008e6000c1e1500 */
[C---:B------:R-:W-:Y:S01]  /*15a0*/  IMAD.WIDE R92, R24.reuse, 0x2, R138 ;  /* 0x00000002185c7825 */ /* 0x040fe200078e028a */
[----:B------:R4:W3:Y:S03]  /*15b0*/  LDG.E.U16 R158, desc[UR10][R88.64] ;  /* 0x0000000a589e7981 */ /* 0x0008e6000c1e1500 */
[----:B------:R-:W-:-:S02]  /*15c0*/  IMAD.WIDE R98, R24, 0x2, R130 ;  /* 0x0000000218627825 */ /* 0x000fc400078e0282 */
[----:B------:R-:W3:Y:S02]  /*15d0*/  LDG.E.U16 R92, desc[UR10][R92.64] ;  /* 0x0000000a5c5c7981 */ /* 0x000ee4000c1e1500 */
[C---:B------:R-:W-:Y:S02]  /*15e0*/  IMAD.WIDE R94, R24.reuse, 0x2, R136 ;  /* 0x00000002185e7825 */ /* 0x040fe400078e0288 */
[----:B------:R-:W3:Y:S02]  /*15f0*/  LDG.E.U16 R98, desc[UR10][R98.64] ;  /* 0x0000000a62627981 */ /* 0x000ee4000c1e1500 */
[C---:B------:R-:W-:Y:S02]  /*1600*/  IMAD.WIDE R100, R24.reuse, 0x2, R128 ;  /* 0x0000000218647825 */ /* 0x040fe400078e0280 */
[----:B------:R-:W3:Y:S02]  /*1610*/  LDG.E.U16 R94, desc[UR10][R94.64] ;  /* 0x0000000a5e5e7981 */ /* 0x000ee4000c1e1500 */
[----:B------:R-:W-:-:S02]  /*1620*/  IMAD.WIDE R96, R24, 0x2, R134 ;  /* 0x0000000218607825 */ /* 0x000fc400078e0286 */
[----:B------:R-:W3:Y:S02]  /*1630*/  LDG.E.U16 R100, desc[UR10][R100.64] ;  /* 0x0000000a64647981 */ /* 0x000ee4000c1e1500 */
[C---:B0-----:R-:W-:Y:S02]  /*1640*/  IMAD.WIDE R86, R24.reuse, 0x2, R126 ;  /* 0x0000000218567825 */ /* 0x041fe400078e027e */
[----:B------:R-:W3:Y:S02]  /*1650*/  LDG.E.U16 R97, desc[UR10][R96.64] ;  /* 0x0000000a60617981 */ /* 0x000ee4000c1e1500 */
[C---:B------:R-:W-:Y:S02]  /*1660*/  IMAD.WIDE R90, R24.reuse, 0x2, R142 ;  /* 0x00000002185a7825 */ /* 0x040fe400078e028e */
[----:B------:R-:W3:Y:S02]  /*1670*/  LDG.E.U16 R87, desc[UR10][R86.64] ;  /* 0x0000000a56577981 */ /* 0x000ee4000c1e1500 */
[----:B-1----:R-:W-:-:S02]  /*1680*/  IMAD.WIDE R84, R24, 0x2, R132 ;  /* 0x0000000218547825 */ /* 0x002fc400078e0284 */
[----:B------:R-:W3:Y:S02]  /*1690*/  LDG.E.U16 R105, desc[UR10][R90.64] ;  /* 0x0000000a5a697981 */ /* 0x000ee4000c1e1500 */
[C---:B----4-:R-:W-:Y:S02]  /*16a0*/  IMAD.WIDE R64, R24.reuse, 0x2, R148 ;  /* 0x0000000218407825 */ /* 0x050fe400078e0294 */
[----:B------:R-:W4:Y:S02]  /*16b0*/  LDG.E.U16 R84, desc[UR10][R84.64] ;  /* 0x0000000a54547981 */ /* 0x000f24000c1e1500 */
[C---:B------:R-:W-:Y:S02]  /*16c0*/  IMAD.WIDE R66, R24.reuse, 0x2, R140 ;  /* 0x0000000218427825 */ /* 0x040fe400078e028c */
[----:B------:R-:W4:Y:S02]  /*16d0*/  LDG.E.U16 R156, desc[UR10][R64.64] ;  /* 0x0000000a409c7981 */ /* 0x000f24000c1e1500 */
[----:B------:R-:W-:-:S02]  /*16e0*/  IMAD.WIDE R88, R24, 0x2, R124 ;  /* 0x0000000218587825 */ /* 0x000fc400078e027c */
[----:B------:R-:W4:Y:S04]  /*16f0*/  LDG.E.U16 R160, desc[UR10][R66.64] ;  /* 0x0000000a42a07981 */ /* 0x000f28000c1e1500 */
[----:B------:R-:W4:Y:S01]  /*1700*/  LDG.E.U16 R96, desc[UR10][R88.64] ;  /* 0x0000000a58607981 */ /* 0x000f22000c1e1500 */
[----:B------:R-:W-:Y:S06]  /*1710*/  BAR.SYNC.DEFER_BLOCKING 0x0 ;  /* 0x0000000000007b1d */ /* 0x000fec0000010000 */
[----:B--2---:R-:W-:Y:S04]  /*1720*/  STS.U16 [R13+UR6+0x2800], R106 ;  /* 0x0028006a0d007988 */ /* 0x004fe80008000406 */
[----:B-----5:R-:W-:Y:S04]  /*1730*/  STS.U16 [R13+UR6+0x2000], R102 ;  /* 0x002000660d007988 */ /* 0x020fe80008000406 */
[----:B---3--:R-:W-:Y:S04]  /*1740*/  STS.U16 [R13+UR6+0x3000], R92 ;  /* 0x0030005c0d007988 */ /* 0x008fe80008000406 */
[----:B------:R-:W-:Y:S04]  /*1750*/  STS.U16 [R13+UR6+0x3800], R98 ;  /* 0x003800620d007988 */ /* 0x000fe80008000406 */
        /* <DEDUP_REMOVED lines=8> */
[----:B----4-:R-:W-:Y:S04]  /*17e0*/  STS.U16 [R41+UR6+0x2600], R156 ;  /* 0x0026009c29007988 */ /* 0x010fe80008000406 */
[----:B------:R-:W-:Y:S04]  /*17f0*/  STS.U16 [R41+UR6+0x2e00], R160 ;  /* 0x002e00a029007988 */ /* 0x000fe80008000406 */
[----:B------:R-:W-:Y:S04]  /*1800*/  STS.U16 [R41+UR6+0x3600], R84 ;  /* 0x0036005429007988 */ /* 0x000fe80008000406 */
[----:B------:R-:W-:Y:S01]  /*1810*/  STS.U16 [R41+UR6+0x3e00], R96 ;  /* 0x003e006029007988 */ /* 0x000fe20008000406 */
[----:B------:R-:W-:Y:S06]  /*1820*/  BAR.SYNC.DEFER_BLOCKING 0x0 ;  /* 0x0000000000007b1d */ /* 0x000fec0000010000 */
[----:B------:R-:W-:Y:S04]  /*1830*/  LDSM.16.MT88.4 R64, [R18+UR6] ;  /* 0x000000061240783b */ /* 0x000fe80008004200 */
[----:B------:R-:W0:Y:S04]  /*1840*/  LDSM.16.M88.4 R88, [R17+UR6+0x2000] ;  /* 0x002000061158783b */ /* 0x000e280008000200 */
[----:B------:R-:W1:Y:S04]  /*1850*/  LDSM.16.MT88.4 R100, [R22+UR6] ;  /* 0x000000061664783b */ /* 0x000e680008004200 */
[----:B------:R-:W2:Y:S04]  /*1860*/  LDSM.16.MT88.4 R104, [R18+UR6+0x400] ;  /* 0x000400061268783b */ /* 0x000ea80008004200 */
[----:B------:R-:W3:Y:S04]  /*1870*/  LDSM.16.MT88.4 R92, [R22+UR6+0x400] ;  /* 0x00040006165c783b */ /* 0x000ee80008004200 */
[----:B------:R-:W-:Y:S04]  /*1880*/  LDSM.16.MT88.4 R84, [R18+UR6+0x800] ;  /* 0x000800061254783b */ /* 0x000fe80008004200 */
[----:B------:R-:W-:Y:S01]  /*1890*/  LDSM.16.MT88.4 R96, [R22+UR6+0x800] ;  /* 0x000800061660783b */ /* 0x000fe20008004200 */
[-C--:B0-----:R-:W-:Y:S06]  /*18a0*/  HMMA.16816.F32 R64, R64, R88.reuse, RZ ;  /* 0x000000584040723c */ /* 0x081fec00000018ff */
[----:B-1----:R-:W-:-:S15]  /*18b0*/  HMMA.16816.F32 R100, R100, R88, RZ ;  /* 0x000000586464723c */ /* 0x002fde00000018ff */
[----:B------:R-:W-:-:S03]  /*18c0*/  NOP ;  /* 0x0000000000007918 */ /* 0x000fc60000000000 */
[-C--:B--2---:R-:W-:Y:S01]  /*18d0*/  HMMA.16816.F32 R104, R104, R90.reuse, R64 ;  /* 0x0000005a6868723c */ /* 0x084fe20000001840 */
[----:B------:R-:W0:Y:S05]  /*18e0*/  LDSM.16.M88.4 R64, [R25+UR6+0x2000] ;  /* 0x002000061940783b */ /* 0x000e2a0008000200 */
[----:B---3--:R-:W-:Y:S01]  /*18f0*/  HMMA.16816.F32 R92, R92, R90, R100 ;  /* 0x0000005a5c5c723c */ /* 0x008fe20000001864 */
[----:B------:R-:W1:Y:S04]  /*1900*/  LDSM.16.MT88.4 R100, [R18+UR6+0xc00] ;  /* 0x000c00061264783b */ /* 0x000e680008004200 */
[----:B------:R-:W-:-:S13]  /*1910*/  LDSM.16.MT88.4 R88, [R18+UR6+0x1000] ;  /* 0x001000061258783b */ /* 0x000fda0008004200 */
[-C--:B0-----:R-:W-:Y:S01]  /*1920*/  HMMA.16816.F32 R104, R84, R64.reuse, R104 ;  /* 0x000000405468723c */ /* 0x081fe20000001868 */
[----:B------:R-:W-:Y:S05]  /*1930*/  LDSM.16.M88.4 R84, [R17+UR6+0x2080] ;  /* 0x002080061154783b */ /* 0x000fea0008000200 */
[----:B------:R-:W-:Y:S01]  /*1940*/  HMMA.16816.F32 R96, R96, R64, R92 ;  /* 0x000000406060723c */ /* 0x000fe2000000185c */
[----:B------:R-:W0:-:S15]  /*1950*/  LDSM.16.MT88.4 R92, [R22+UR6+0xc00] ;  /* 0x000c0006165c783b */ /* 0x000e1e0008004200 */
[----:B------:R-:W-:-:S02]  /*1960*/  NOP ;  /* 0x0000000000007918 */ /* 0x000fc40000000000 */
[-C--:B-1----:R-:W-:Y:S01]  /*1970*/  HMMA.16816.F32 R104, R100, R66.reuse, R104 ;  /* 0x000000426468723c */ /* 0x082fe20000001868 */
[----:B------:R-:W1:Y:S05]  /*1980*/  LDSM.16.MT88.4 R100, [R22+UR6+0x1000] ;  /* 0x001000061664783b */ /* 0x000e6a0008004200 */
[----:B0-----:R-:W-:Y:S01]  /*1990*/  HMMA.16816.F32 R92, R92, R66, R96 ;  /* 0x000000425c5c723c */ /* 0x001fe20000001860 */
[----:B------:R-:W0:Y:S04]  /*19a0*/  LDSM.16.MT88.4 R64, [R22+UR6+0x1400] ;  /* 0x001400061640783b */ /* 0x000e280008004200 */
[----:B------:R-:W2:-:S13]  /*19b0*/  LDSM.16.MT88.4 R96, [R18+UR6+0x1400] ;  /* 0x001400061260783b */ /* 0x000e9a0008004200 */
[-C--:B------:R-:W-:Y:S01]  /*19c0*/  HMMA.16816.F32 R88, R88, R84.reuse, R104 ;  /* 0x000000545858723c */ /* 0x080fe20000001868 */
[----:B------:R-:W-:Y:S05]  /*19d0*/  LDSM.16.M88.4 R104, [R25+UR6+0x2080] ;  /* 0x002080061968783b */ /* 0x000fea0008000200 */
[----:B-1----:R-:W-:Y:S01]  /*19e0*/  HMMA.16816.F32 R92, R100, R84, R92 ;  /* 0x00000054645c723c */ /* 0x002fe2000000185c */
[----:B------:R-:W1:-:S15]  /*19f0*/  LDSM.16.MT88.4 R100, [R18+UR6+0x1800] ;  /* 0x001800061264783b */ /* 0x000e5e0008004200 */
[----:B------:R-:W-:-:S08]  /*1a00*/  NOP ;  /* 0x0000000000007918 */ /* 0x000fd00000000000 */
[-C--:B0-----:R-:W-:Y:S01]  /*1a10*/  HMMA.16816.F32 R64, R64, R86.reuse, R92 ;  /* 0x000000564040723c */ /* 0x081fe2000000185c */
[----:B------:R-:W0:Y:S05]  /*1a20*/  LDSM.16.MT88.4 R92, [R22+UR6+0x1800] ;  /* 0x00180006165c783b */ /* 0x000e2a0008004200 */
[----:B--2---:R-:W-:Y:S01]  /*1a30*/  HMMA.16816.F32 R88, R96, R86, R88 ;  /* 0x000000566058723c */ /* 0x004fe20000001858 */
[----:B------:R-:W2:Y:S04]  /*1a40*/  LDSM.16.MT88.4 R84, [R18+UR6+0x1c00] ;  /* 0x001c00061254783b */ /* 0x000ea80008004200 */
[----:B------:R-:W3:-:S15]  /*1a50*/  LDSM.16.MT88.4 R96, [R22+UR6+0x1c00] ;  /* 0x001c00061660783b */ /* 0x000ede0008004200 */
[----:B------:R-:W-:-:S04]  /*1a60*/  NOP ;  /* 0x0000000000007918 */ /* 0x000fc80000000000 */
[-C--:B-1----:R-:W-:Y:S01]  /*1a70*/  HMMA.16816.F32 R88, R100, R104.reuse, R88 ;  /* 0x000000686458723c */ /* 0x082fe20000001858 */
[----:B------:R-:W-:Y:S05]  /*1a80*/  BAR.SYNC.DEFER_BLOCKING 0x0 ;  /* 0x0000000000007b1d */ /* 0x000fea0000010000 */
[----:B0-----:R-:W-:-:S15]  /*1a90*/  HMMA.16816.F32 R64, R92, R104, R64 ;  /* 0x000000685c40723c */ /* 0x001fde0000001840 */
[----:B------:R-:W-:-:S03]  /*1aa0*/  NOP ;  /* 0x0000000000007918 */ /* 0x000fc60000000000 */
[-C--:B--2---:R-:W-:Y:S06]  /*1ab0*/  HMMA.16816.F32 R84, R84, R106.reuse, R88 ;  /* 0x0000006a5454723c */ /* 0x084fec0000001858 */
[----:B---3--:R-:W-:Y:S01]  /*1ac0*/  HMMA.16816.F32 R64, R96, R106, R64 ;  /* 0x0000006a6040723c */ /* 0x008fe20000001840 */
[----:B------:R-:W-:-:S04]  /*1ad0*/  IADD3 R89, P1, R15, UR4, RZ ;  /* 0x000000040f597c10 */ /* 0x000fc8000ff3e0ff */
[CC--:B------:R-:W-:Y:S01]  /*1ae0*/  ISETP.GT.U32.AND P2, PT, R89.reuse, R20.reuse, PT ;  /* 0x000000145900720c */ /* 0x0c0fe20003f44070 */
[----:B------:R-:W-:Y:S01]  /*1af0*/  IMAD.X R88, RZ, RZ, UR5, P1 ;  /* 0x00000005ff587e24 */ /* 0x000fe200088e06ff */
[C---:B------:R-:W-:Y:S02]  /*1b00*/  ISETP.GE.U32.AND P1, PT, R89.reuse, R20, PT ;  /* 0x000000145900720c */ /* 0x040fe40003f26070 */
[CC--:B------:R-:W-:Y:S02]  /*1b10*/  ISETP.GT.U32.AND P4, PT, R89.reuse, R30.reuse, PT ;  /* 0x0000001e5900720c */ /* 0x0c0fe40003f84070 */
[----:B------:R-:W-:-:S07]  /*1b20*/  ISETP.GE.U32.AND P3, PT, R89, R30, PT ;  /* 0x0000001e5900720c */ /* 0x000fce0003f66070 */
[----:B------:R-:W-:Y:S01]  /*1b30*/  FMUL R84, R84, UR9 ;  /* 0x0000000954547c20 */ /* 0x000fe20008400000 */
[----:B------:R-:W-:Y:S01]  /*1b40*/  FMUL R85, R85, UR9 ;  /* 0x0000000955557c20 */ /* 0x000fe20008400000 */
[----:B------:R-:W-:Y:S01]  /*1b50*/  FMUL R86, R86, UR9 ;  /* 0x0000000956567c20 */ /* 0x000fe20008400000 */
[----:B------:R-:W-:Y:S01]  /*1b60*/  FMUL R87, R87, UR9 ;  /* 0x0000000957577c20 */ /* 0x000fe20008400000 */
[C---:B------:R-:W-:Y:S02]  /*1b70*/  ISETP.GT.U32.AND.EX P2, PT, R88.reuse, RZ, PT, P2 ;  /* 0x000000ff5800720c */ /* 0x040fe40003f44120 */
[C---:B------:R-:W-:Y:S02]  /*1b80*/  ISETP.GE.U32.AND.EX P1, PT, R88.reuse, RZ, PT, P1 ;  /* 0x000000ff5800720c */ /* 0x040fe40003f26110 */
[C---:B------:R-:W-:Y:S02]  /*1b90*/  ISETP.GT.U32.AND.EX P4, PT, R88.reuse, RZ, PT, P4 ;  /* 0x000000ff5800720c */ /* 0x040fe40003f84140 */
[----:B------:R-:W-:-:S02]  /*1ba0*/  ISETP.GE.U32.AND.EX P3, PT, R88, RZ, PT, P3 ;  /* 0x000000ff5800720c */ /* 0x000fc40003f66130 */
[----:B------:R-:W-:Y:S02]  /*1bb0*/  FSEL R93, R84, -INF , !P2 ;  /* 0xff800000545d7808 */ /* 0x000fe40005000000 */
[----:B------:R-:W-:Y:S02]  /*1bc0*/  FSEL R92, R85, -INF , !P1 ;  /* 0xff800000555c7808 */ /* 0x000fe40004800000 */
[CC--:B------:R-:W-:Y:S02]  /*1bd0*/  ISETP.GT.U32.AND P2, PT, R89.reuse, R29.reuse, PT ;  /* 0x0000001d5900720c */ /* 0x0c0fe40003f44070 */
[----:B------:R-:W-:Y:S02]  /*1be0*/  ISETP.GE.U32.AND P1, PT, R89, R29, PT ;  /* 0x0000001d5900720c */ /* 0x000fe40003f26070 */
[----:B------:R-:W-:Y:S02]  /*1bf0*/  FSEL R95, R86, -INF , !P4 ;  /* 0xff800000565f7808 */ /* 0x000fe40006000000 */
[----:B------:R-:W-:-:S02]  /*1c00*/  FSEL R94, R87, -INF , !P3 ;  /* 0xff800000575e7808 */ /* 0x000fc40005800000 */
[CC--:B------:R-:W-:Y:S02]  /*1c10*/  ISETP.GT.U32.AND P4, PT, R89.reuse, R28.reuse, PT ;  /* 0x0000001c5900720c */ /* 0x0c0fe40003f84070 */
[----:B------:R-:W-:Y:S01]  /*1c20*/  ISETP.GE.U32.AND P3, PT, R89, R28, PT ;  /* 0x0000001c5900720c */ /* 0x000fe20003f66070 */
[----:B------:R-:W-:Y:S01]  /*1c30*/  FMUL R64, R64, UR9 ;  /* 0x0000000940407c20 */ /* 0x000fe20008400000 */
[----:B------:R-:W-:Y:S01]  /*1c40*/  FMUL R65, R65, UR9 ;  /* 0x0000000941417c20 */ /* 0x000fe20008400000 */
[----:B------:R-:W-:Y:S01]  /*1c50*/  FMUL R66, R66, UR9 ;  /* 0x0000000942427c20 */ /* 0x000fe20008400000 */
[----:B------:R-:W-:Y:S01]  /*1c60*/  FMUL R67, R67, UR9 ;  /* 0x0000000943437c20 */ /* 0x000fe20008400000 */
[C---:B------:R-:W-:Y:S02]  /*1c70*/  ISETP.GT.U32.AND.EX P2, PT, R88.reuse, RZ, PT, P2 ;  /* 0x000000ff5800720c */ /* 0x040fe40003f44120 */
[C---:B------:R-:W-:Y:S02]  /*1c80*/  ISETP.GE.U32.AND.EX P1, PT, R88.reuse, RZ, PT, P1 ;  /* 0x000000ff5800720c */ /* 0x040fe40003f26110 */
[----:B------:R-:W-:-:S02]  /*1c90*/  ISETP.GT.U32.AND.EX P4, PT, R88, RZ, PT, P4 ;  /* 0x000000ff5800720c */ /* 0x000fc40003f84140 */
[----:B------:R-:W-:Y:S02]  /*1ca0*/  ISETP.GE.U32.AND.EX P3, PT, R88, RZ, PT, P3 ;  /* 0x000000ff5800720c */ /* 0x000fe40003f66130 */
[----:B------:R-:W-:Y:S02]  /*1cb0*/  FSEL R96, R64, -INF , !P2 ;  /* 0xff80000040607808 */ /* 0x000fe40005000000 */
[----:B------:R-:W-:Y:S02]  /*1cc0*/  FSEL R97, R65, -INF , !P1 ;  /* 0xff80000041617808 */ /* 0x000fe40004800000 */
[----:B------:R-:W-:Y:S02]  /*1cd0*/  FSEL R98, R66, -INF , !P4 ;  /* 0xff80000042627808 */ /* 0x000fe40006000000 */
[----:B------:R-:W-:Y:S02]  /*1ce0*/  FSEL R99, R67, -INF , !P3 ;  /* 0xff80000043637808 */ /* 0x000fe40005800000 */
[----:B------:R-:W-:-:S02]  /*1cf0*/  FMNMX R64, R93, R92, !PT ;  /* 0x0000005c5d407209 */ /* 0x000fc40007800000 */
[----:B------:R-:W-:Y:S02]  /*1d00*/  FMNMX R65, R95, R94, !PT ;  /* 0x0000005e5f417209 */ /* 0x000fe40007800000 */
[----:B------:R-:W-:Y:S02]  /*1d10*/  FMNMX R66, R96, R97, !PT ;  /* 0x0000006160427209 */ /* 0x000fe40007800000 */
[----:B------:R-:W-:Y:S01]  /*1d20*/  FMNMX R67, R98, R99, !PT ;  /* 0x0000006362437209 */ /* 0x000fe20007800000 */
[----:B------:R-:W0:Y:S04]  /*1d30*/  SHFL.BFLY PT, R85, R64, 0x2, 0x1f ;  /* 0x0c401f0040557f89 */ /* 0x000e2800000e0000 */
[----:B------:R-:W1:Y:S04]  /*1d40*/  SHFL.BFLY PT, R84, R65, 0x2, 0x1f ;  /* 0x0c401f0041547f89 */ /* 0x000e6800000e0000 */
[----:B------:R-:W2:Y:S04]  /*1d50*/  SHFL.BFLY PT, R87, R66, 0x2, 0x1f ;  /* 0x0c401f0042577f89 */ /* 0x000ea800000e0000 */
[----:B------:R-:W3:Y:S01]  /*1d60*/  SHFL.BFLY PT, R90, R67, 0x2, 0x1f ;  /* 0x0c401f00435a7f89 */ /* 0x000ee200000e0000 */
[----:B0-----:R-:W-:-:S02]  /*1d70*/  FMNMX R85, R64, R85, !PT ;  /* 0x0000005540557209 */ /* 0x001fc40007800000 */
[----:B-1----:R-:W-:Y:S02]  /*1d80*/  FMNMX R86, R65, R84, !PT ;  /* 0x0000005441567209 */ /* 0x002fe40007800000 */
[----:B--2---:R-:W-:Y:S01]  /*1d90*/  FMNMX R88, R66, R87, !PT ;  /* 0x0000005742587209 */ /* 0x004fe20007800000 */
[----:B------:R-:W0:Y:S01]  /*1da0*/  SHFL.BFLY PT, R84, R85, 0x1, 0x1f ;  /* 0x0c201f0055547f89 */ /* 0x000e2200000e0000 */
[----:B---3--:R-:W-:-:S03]  /*1db0*/  FMNMX R90, R67, R90, !PT ;  /* 0x0000005a435a7209 */ /* 0x008fc60007800000 */
[----:B------:R-:W1:Y:S04]  /*1dc0*/  SHFL.BFLY PT, R87, R86, 0x1, 0x1f ;  /* 0x0c201f0056577f89 */ /* 0x000e6800000e0000 */
[----:B------:R-:W2:Y:S04]  /*1dd0*/  SHFL.BFLY PT, R89, R88, 0x1, 0x1f ;  /* 0x0c201f0058597f89 */ /* 0x000ea800000e0000 */
[----:B------:R-:W3:Y:S01]  /*1de0*/  SHFL.BFLY PT, R91, R90, 0x1, 0x1f ;  /* 0x0c201f005a5b7f89 */ /* 0x000ee200000e0000 */
[----:B0-----:R-:W-:Y:S02]  /*1df0*/  FMNMX R84, R85, R84, !PT ;  /* 0x0000005455547209 */ /* 0x001fe40007800000 */
[----:B-1----:R-:W-:-:S03]  /*1e00*/  FMNMX R87, R86, R87, !PT ;  /* 0x0000005756577209 */ /* 0x002fc60007800000 */
[----:B------:R-:W-:Y:S01]  /*1e10*/  @P0 STS [R37+0x2000], R84 ;  /* 0x0020005425000388 */ /* 0x000fe20000000800 */
[----:B--2---:R-:W-:-:S03]  /*1e20*/  FMNMX R66, R88, R89, !PT ;  /* 0x0000005958427209 */ /* 0x004fc60007800000 */
[----:B------:R-:W-:Y:S01]  /*1e30*/  @P0 STS [R34+0x2000], R87 ;  /* 0x0020005722000388 */ /* 0x000fe20000000800 */
[----:B---3--:R-:W-:-:S03]  /*1e40*/  FMNMX R91, R90, R91, !PT ;  /* 0x0000005b5a5b7209 */ /* 0x008fc60007800000 */
[----:B------:R-:W-:Y:S04]  /*1e50*/  @P0 STS [R35+0x2000], R66 ;  /* 0x0020004223000388 */ /* 0x000fe80000000800 */
[----:B------:R-:W-:Y:S01]  /*1e60*/  @P0 STS [R36+0x2000], R91 ;  /* 0x0020005b24000388 */ /* 0x000fe20000000800 */
[----:B------:R-:W-:Y:S06]  /*1e70*/  BAR.SYNC.DEFER_BLOCKING 0x0 ;  /* 0x0000000000007b1d */ /* 0x000fec0000010000 */
[----:B------:R-:W0:Y:S04]  /*1e80*/  @!P6 LDS R26, [R19+0x2000] ;  /* 0x00200000131ae984 */ /* 0x000e280000000800 */
[----:B0-----:R-:W0:Y:S02]  /*1e90*/  SHFL.BFLY PT, R65, R26, 0x2, 0x1f ;  /* 0x0c401f001a417f89 */ /* 0x001e2400000e0000 */
[----:B0-----:R-:W-:-:S05]  /*1ea0*/  FMNMX R65, R26, R65, !PT ;  /* 0x000000411a417209 */ /* 0x001fca0007800000 */
[----:B------:R-:W0:Y:S02]  /*1eb0*/  SHFL.BFLY PT, R64, R65, 0x1, 0x1f ;  /* 0x0c201f0041407f89 */ /* 0x000e2400000e0000 */
[----:B0-----:R-:W-:-:S05]  /*1ec0*/  FMNMX R64, R65, R64, !PT ;  /* 0x0000004041407209 */ /* 0x001fca0007800000 */
[----:B------:R-:W-:Y:S01]  /*1ed0*/  @P0 STS [R19+0x2000], R64 ;  /* 0x0020004013000388 */ /* 0x000fe20000000800 */
[----:B------:R-:W-:Y:S06]  /*1ee0*/  BAR.SYNC.DEFER_BLOCKING 0x0 ;  /* 0x0000000000007b1d */ /* 0x000fec0000010000 */
[----:B------:R-:W0:Y:S04]  /*1ef0*/  LDS R100, [R31+0x2000] ;  /* 0x002000001f647984 */ /* 0x000e280000000800 */
[----:B------:R-:W1:Y:S04]  /*1f00*/  LDS R102, [R21+0x2000] ;  /* 0x0020000015667984 */ /* 0x000e680000000800 */
[----:B------:R-:W2:Y:S04]  /*1f10*/  LDS R101, [R32+0x2000] ;  /* 0x0020000020657984 */ /* 0x000ea80000000800 */
[----:B------:R-:W3:Y:S01]  /*1f20*/  LDS R103, [R33+0x2000] ;  /* 0x0020000021677984 */ /* 0x000ee20000000800 */
[----:B0-----:R-:W-:-:S02]  /*1f30*/  FMNMX R100, R100, R117, !PT ;  /* 0x0000007564647209 */ /* 0x001fc40007800000 */
[----:B-1----:R-:W-:-:S03]  /*1f40*/  FMNMX R102, R102, R121, !PT ;  /* 0x0000007966667209 */ /* 0x002fc60007800000 */
[----:B------:R-:W-:Y:S01]  /*1f50*/  FADD R64, R95, -R100 ;  /* 0x800000645f407221 */ /* 0x000fe20000000000 */
[----:B--2---:R-:W-:-:S03]  /*1f60*/  FMNMX R101, R101, R120, !PT ;  /* 0x0000007865657209 */ /* 0x004fc60007800000 */
[----:B------:R-:W-:Y:S01]  /*1f70*/  FMUL R67, R64, 1.4426950216293334961 ;  /* 0x3fb8aa3b40437820 */ /* 0x000fe20000400000 */
[----:B------:R-:W-:Y:S01]  /*1f80*/  FADD R66, R93, -R102 ;  /* 0x800000665d427221 */ /* 0x000fe20000000000 */
[----:B------:R-:W-:Y:S01]  /*1f90*/  FADD R64, R94, -R100 ;  /* 0x800000645e407221 */ /* 0x000fe20000000000 */
[----:B------:R-:W-:Y:S02]  /*1fa0*/  FADD R65, R92, -R102 ;  /* 0x800000665c417221 */ /* 0x000fe40000000000 */
[----:B------:R-:W-:Y:S01]  /*1fb0*/  FMUL R66, R66, 1.4426950216293334961 ;  /* 0x3fb8aa3b42427820 */ /* 0x000fe20000400000 */
[----:B------:R-:W-:Y:S01]  /*1fc0*/  FMUL R84, R64, 1.4426950216293334961 ;  /* 0x3fb8aa3b40547820 */ /* 0x000fe20000400000 */
[--C-:B------:R-:W-:Y:S01]  /*1fd0*/  FADD R64, R96, -R101.reuse ;  /* 0x8000006560407221 */ /* 0x100fe20000000000 */
[----:B------:R-:W-:Y:S01]  /*1fe0*/  FMUL R65, R65, 1.4426950216293334961 ;  /* 0x3fb8aa3b41417820 */ /* 0x000fe20000400000 */
[----:B------:R0:W-:Y:S01]  /*1ff0*/  MUFU.EX2 R157, R66 ;  /* 0x00000042009d7308 */ /* 0x0001e20000000800 */
[----:B---3--:R-:W-:Y:S01]  /*2000*/  FMNMX R103, R103, R116, !PT ;  /* 0x0000007467677209 */ /* 0x008fe20007800000 */
[----:B0-----:R-:W-:Y:S01]  /*2010*/  FMUL R66, R64, 1.4426950216293334961 ;  /* 0x3fb8aa3b40427820 */ /* 0x001fe20000400000 */
[----:B------:R-:W-:-:S05]  /*2020*/  FADD R64, R97, -R101 ;  /* 0x8000006561407221 */ /* 0x000fca0000000000 */
[----:B------:R0:W1:Y:S02]  /*2030*/  MUFU.EX2 R178, R65 ;  /* 0x0000004100b27308 */ /* 0x0000640000000800 */
[----:B0-----:R-:W-:Y:S01]  /*2040*/  FMUL R65, R64, 1.4426950216293334961 ;  /* 0x3fb8aa3b40417820 */ /* 0x001fe20000400000 */
[----:B------:R-:W-:-:S05]  /*2050*/  FADD R64, R98, -R103 ;  /* 0x8000006762407221 */ /* 0x000fca0000000000 */
[----:B------:R0:W-:Y:S02]  /*2060*/  MUFU.EX2 R159, R67 ;  /* 0x00000043009f7308 */ /* 0x0001e40000000800 */
[----:B0-----:R-:W-:Y:S01]  /*2070*/  FMUL R67, R64, 1.4426950216293334961 ;  /* 0x3fb8aa3b40437820 */ /* 0x001fe20000400000 */
[----:B------:R-:W-:-:S05]  /*2080*/  FADD R64, R99, -R103 ;  /* 0x8000006763407221 */ /* 0x000fca0000000000 */
[----:B------:R1:W0:Y:S01]  /*2090*/  MUFU.EX2 R180, R84 ;  /* 0x0000005400b47308 */ /* 0x0002220000000800 */
[----:B------:R-:W-:-:S07]  /*20a0*/  FMUL R64, R64, 1.4426950216293334961 ;  /* 0x3fb8aa3b40407820 */ /* 0x000fce0000400000 */
[----:B------:R-:W-:Y:S08]  /*20b0*/  MUFU.EX2 R97, R66 ;  /* 0x0000004200617308 */ /* 0x000ff00000000800 */
[----:B------:R-:W2:Y:S08]  /*20c0*/  MUFU.EX2 R182, R65 ;  /* 0x0000004100b67308 */ /* 0x000eb00000000800 */
[----:B------:R-:W-:Y:S08]  /*20d0*/  MUFU.EX2 R99, R67 ;  /* 0x0000004300637308 */ /* 0x000ff00000000800 */
[----:B------:R-:W3:Y:S01]  /*20e0*/  MUFU.EX2 R184, R64 ;  /* 0x0000004000b87308 */ /* 0x000ee20000000800 */
[----:B-1----:R-:W-:Y:S01]  /*20f0*/  FADD R84, R157, R178 ;  /* 0x000000b29d547221 */ /* 0x002fe20000000000 */
[----:B0-----:R-:W-:Y:S01]  /*2100*/  FADD R85, R159, R180 ;  /* 0x000000b49f557221 */ /* 0x001fe20000000000 */
[----:B--2---:R-:W-:-:S03]  /*2110*/  FADD R66, R97, R182 ;  /* 0x000000b661427221 */ /* 0x004fc60000000000 */
[----:B------:R-:W0:Y:S04]  /*2120*/  SHFL.BFLY PT, R87, R84, 0x2, 0x1f ;  /* 0x0c401f0054577f89 */ /* 0x000e2800000e0000 */
[----:B------:R-:W1:Y:S01]  /*2130*/  SHFL.BFLY PT, R88, R85, 0x2, 0x1f ;  /* 0x0c401f0055587f89 */ /* 0x000e6200000e0000 */
[----:B---3--:R-:W-:-:S03]  /*2140*/  FADD R86, R99, R184 ;  /* 0x000000b863567221 */ /* 0x008fc60000000000 */
[----:B------:R-:W2:Y:S04]  /*2150*/  SHFL.BFLY PT, R65, R66, 0x2, 0x1f ;  /* 0x0c401f0042417f89 */ /* 0x000ea800000e0000 */
[----:B------:R-:W3:Y:S01]  /*2160*/  SHFL.BFLY PT, R89, R86, 0x2, 0x1f ;  /* 0x0c401f0056597f89 */ /* 0x000ee200000e0000 */
[----:B0-----:R-:W-:Y:S01]  /*2170*/  FADD R87, R84, R87 ;  /* 0x0000005754577221 */ /* 0x001fe20000000000 */
[----:B-1----:R-:W-:-:S04]  /*2180*/  FADD R88, R85, R88 ;  /* 0x0000005855587221 */ /* 0x002fc80000000000 */
[----:B------:R-:W0:Y:S01]  /*2190*/  SHFL.BFLY PT, R64, R87, 0x1, 0x1f ;  /* 0x0c201f0057407f89 */ /* 0x000e2200000e0000 */
[----:B--2---:R-:W-:Y:S01]  /*21a0*/  FADD R67, R66, R65 ;  /* 0x0000004142437221 */ /* 0x004fe20000000000 */
[----:B---3--:R-:W-:Y:S02]  /*21b0*/  FADD R89, R86, R89 ;  /* 0x0000005956597221 */ /* 0x008fe40000000000 */
[----:B------:R-:W1:Y:S04]  /*21c0*/  SHFL.BFLY PT, R65, R88, 0x1, 0x1f ;  /* 0x0c201f0058417f89 */ /* 0x000e6800000e0000 */
[----:B------:R-:W2:Y:S04]  /*21d0*/  SHFL.BFLY PT, R90, R67, 0x1, 0x1f ;  /* 0x0c201f00435a7f89 */ /* 0x000ea800000e0000 */
[----:B------:R-:W3:Y:S01]  /*21e0*/  SHFL.BFLY PT, R84, R89, 0x1, 0x1f ;  /* 0x0c201f0059547f89 */ /* 0x000ee200000e0000 */
[----:B0-----:R-:W-:Y:S01]  /*21f0*/  FADD R92, R87, R64 ;  /* 0x00000040575c7221 */ /* 0x001fe20000000000 */
[----:B------:R-:W-:Y:S01]  /*2200*/  BAR.SYNC.DEFER_BLOCKING 0x0 ;  /* 0x0000000000007b1d */ /* 0x000fe20000010000 */
[----:B-1----:R-:W-:Y:S01]  /*2210*/  FADD R85, R88, R65 ;  /* 0x0000004158557221 */ /* 0x002fe20000000000 */
[----:B--2---:R-:W-:Y:S01]  /*2220*/  FADD R90, R67, R90 ;  /* 0x0000005a435a7221 */ /* 0x004fe20000000000 */
[----:B---3--:R-:W-:-:S03]  /*2230*/  FADD R91, R89, R84 ;  /* 0x00000054595b7221 */ /* 0x008fc60000000000 */
[----:B------:R-:W-:Y:S04]  /*2240*/  @P0 STS [R37+0x2000], R92 ;  /* 0x0020005c25000388 */ /* 0x000fe80000000800 */
[----:B------:R-:W-:Y:S04]  /*2250*/  @P0 STS [R34+0x2000], R85 ;  /* 0x0020005522000388 */ /* 0x000fe80000000800 */
[----:B------:R-:W-:Y:S04]  /*2260*/  @P0 STS [R35+0x2000], R90 ;  /* 0x0020005a23000388 */ /* 0x000fe80000000800 */
[----:B------:R-:W-:Y:S01]  /*2270*/  @P0 STS [R36+0x2000], R91 ;  /* 0x0020005b24000388 */ /* 0x000fe20000000800 */
[----:B------:R-:W-:Y:S06]  /*2280*/  BAR.SYNC.DEFER_BLOCKING 0x0 ;  /* 0x0000000000007b1d */ /* 0x000fec0000010000 */
[----:B------:R-:W0:Y:S04]  /*2290*/  @!P6 LDS R27, [R19+0x2000] ;  /* 0x00200000131be984 */ /* 0x000e280000000800 */
[----:B0-----:R-:W0:Y:S02]  /*22a0*/  SHFL.BFLY PT, R64, R27, 0x2, 0x1f ;  /* 0x0c401f001b407f89 */ /* 0x001e2400000e0000 */
[----:B0-----:R-:W-:-:S05]  /*22b0*/  FADD R88, R27, R64 ;  /* 0x000000401b587221 */ /* 0x001fca0000000000 */
[----:B------:R-:W0:Y:S02]  /*22c0*/  SHFL.BFLY PT, R65, R88, 0x1, 0x1f ;  /* 0x0c201f0058417f89 */ /* 0x000e2400000e0000 */
[----:B0-----:R-:W-:-:S05]  /*22d0*/  FADD R94, R88, R65 ;  /* 0x00000041585e7221 */ /* 0x001fca0000000000 */
[----:B------:R0:W-:Y:S01]  /*22e0*/  @P0 STS [R19+0x2000], R94 ;  /* 0x0020005e13000388 */ /* 0x0001e20000000800 */
[----:B------:R-:W-:Y:S01]  /*22f0*/  BAR.SYNC.DEFER_BLOCKING 0x0 ;  /* 0x0000000000007b1d */ /* 0x000fe20000010000 */
[----:B------:R-:W-:-:S04]  /*2300*/  IMAD.WIDE R64, R7, 0x2, R122 ;  /* 0x0000000207407825 */ /* 0x000fc800078e027a */
[----:B------:R-:W-:-:S04]  /*2310*/  IMAD.WIDE R66, R7, 0x2, R118 ;  /* 0x0000000207427825 */ /* 0x000fc800078e0276 */
[----:B------:R-:W-:-:S04]  /*2320*/  IMAD.WIDE R88, R7, 0x2, R110 ;  /* 0x0000000207587825 */ /* 0x000fc800078e026e */
[----:B------:R-:W-:-:S04]  /*2330*/  IMAD.WIDE R84, R7, 0x2, R114 ;  /* 0x0000000207547825 */ /* 0x000fc800078e0272 */
[----:B------:R-:W-:-:S04]  /*2340*/  IMAD.WIDE R86, R7, 0x2, R112 ;  /* 0x0000000207567825 */ /* 0x000fc800078e0270 */
[C---:B------:R-:W-:Y:S01]  /*2350*/  IMAD.WIDE R90, R7.reuse, 0x2, R108 ;  /* 0x00000002075a7825 */ /* 0x040fe200078e026c */
[----:B------:R1:W2:Y:S03]  /*2360*/  LDG.E.U16 R96, desc[UR10][R64.64] ;  /* 0x0000000a40607981 */ /* 0x0002a6000c1e1500 */
[C---:B------:R-:W-:Y:S01]  /*2370*/  IMAD.WIDE R92, R7.reuse, 0x2, R44 ;  /* 0x00000002075c7825 */ /* 0x040fe200078e022c */
[----:B------:R3:W4:Y:S03]  /*2380*/  LDG.E.U16 R98, desc[UR10][R66.64] ;  /* 0x0000000a42627981 */ /* 0x000726000c1e1500 */
[C---:B0-----:R-:W-:Y:S01]  /*2390*/  IMAD.WIDE R94, R7.reuse, 0x2, R52 ;  /* 0x00000002075e7825 */ /* 0x041fe200078e0234 */
[----:B------:R0:W5:Y:S03]  /*23a0*/  LDG.E.U16 R160, desc[UR10][R88.64] ;  /* 0x0000000a58a07981 */ /* 0x000166000c1e1500 */
[C---:B-1----:R-:W-:Y:S01]  /*23b0*/  IMAD.WIDE R64, R7.reuse, 0x2, R46 ;  /* 0x0000000207407825 */ /* 0x042fe200078e022e */
[----:B------:R1:W5:Y:S03]  /*23c0*/  LDG.E.U16 R156, desc[UR10][R84.64] ;  /* 0x0000000a549c7981 */ /* 0x000366000c1e1500 */
[C---:B---3--:R-:W-:Y:S01]  /*23d0*/  IMAD.WIDE R66, R7.reuse, 0x2, R48 ;  /* 0x0000000207427825 */ /* 0x048fe200078e0230 */
[----:B------:R3:W5:Y:S03]  /*23e0*/  LDG.E.U16 R158, desc[UR10][R86.64] ;  /* 0x0000000a569e7981 */ /* 0x000766000c1e1500 */
[C---:B0-----:R-:W-:Y:S01]  /*23f0*/  IMAD.WIDE R88, R7.reuse, 0x2, R56 ;  /* 0x0000000207587825 */ /* 0x041fe200078e0238 */
[----:B------:R0:W5:Y:S03]  /*2400*/  LDG.E.U16 R162, desc[UR10][R90.64] ;  /* 0x0000000a5aa27981 */ /* 0x000166000c1e1500 */
[C---:B-1----:R-:W-:Y:S01]  /*2410*/  IMAD.WIDE R84, R7.reuse, 0x2, R50 ;  /* 0x0000000207547825 */ /* 0x042fe200078e0232 */
[----:B------:R1:W5:Y:S03]  /*2420*/  LDG.E.U16 R164, desc[UR10][R92.64] ;  /* 0x0000000a5ca47981 */ /* 0x000366000c1e1500 */
[C---:B---3--:R-:W-:Y:S01]  /*2430*/  IMAD.WIDE R86, R7.reuse, 0x2, R54 ;  /* 0x0000000207567825 */ /* 0x048fe200078e0236 */
[----:B------:R3:W5:Y:S03]  /*2440*/  LDG.E.U16 R166, desc[UR10][R64.64] ;  /* 0x0000000a40a67981 */ /* 0x000766000c1e1500 */
[C---:B0-----:R-:W-:Y:S01]  /*2450*/  IMAD.WIDE R90, R7.reuse, 0x2, R58 ;  /* 0x00000002075a7825 */ /* 0x041fe200078e023a */
[----:B------:R-:W5:Y:S03]  /*2460*/  LDG.E.U16 R66, desc[UR10][R66.64] ;  /* 0x0000000a42427981 */ /* 0x000f66000c1e1500 */
[C---:B-1----:R-:W-:Y:S01]  /*2470*/  IMAD.WIDE R92, R7.reuse, 0x2, R60 ;  /* 0x00000002075c7825 */ /* 0x042fe200078e023c */
[----:B------:R0:W5:Y:S03]  /*2480*/  LDG.E.U16 R168, desc[UR10][R84.64] ;  /* 0x0000000a54a87981 */ /* 0x000166000c1e1500 */
[----:B---3--:R-:W-:Y:S01]  /*2490*/  IMAD.WIDE R64, R7, 0x2, R62 ;  /* 0x0000000207407825 */ /* 0x008fe200078e023e */
[----:B------:R-:W3:Y:S04]  /*24a0*/  LDG.E.U16 R94, desc[UR10][R94.64] ;  /* 0x0000000a5e5e7981 */ /* 0x000ee8000c1e1500 */
[----:B------:R1:W3:Y:S04]  /*24b0*/  LDG.E.U16 R170, desc[UR10][R86.64] ;  /* 0x0000000a56aa7981 */ /* 0x0002e8000c1e1500 */
[----:B------:R-:W3:Y:S04]  /*24c0*/  LDG.E.U16 R88, desc[UR10][R88.64] ;  /* 0x0000000a58587981 */ /* 0x000ee8000c1e1500 */
[----:B------:R-:W3:Y:S04]  /*24d0*/  LDG.E.U16 R172, desc[UR10][R90.64] ;  /* 0x0000000a5aac7981 */ /* 0x000ee8000c1e1500 */
[----:B------:R-:W3:Y:S04]  /*24e0*/  LDG.E.U16 R174, desc[UR10][R92.64] ;  /* 0x0000000a5cae7981 */ /* 0x000ee8000c1e1500 */
[----:B------:R-:W3:Y:S04]  /*24f0*/  LDG.E.U16 R176, desc[UR10][R64.64] ;  /* 0x0000000a40b07981 */ /* 0x000ee8000c1e1500 */
[----:B------:R-:W-:Y:S04]  /*2500*/  LDS R104, [R21+0x2000] ;  /* 0x0020000015687984 */ /* 0x000fe80000000800 */
[----:B------:R-:W-:Y:S04]  /*2510*/  LDS R105, [R31+0x2000] ;  /* 0x002000001f697984 */ /* 0x000fe80000000800 */
[----:B------:R-:W-:Y:S04]  /*2520*/  LDS R106, [R32+0x2000] ;  /* 0x00200000206a7984 */ /* 0x000fe80000000800 */
[----:B------:R-:W-:Y:S01]  /*2530*/  LDS R107, [R33+0x2000] ;  /* 0x00200000216b7984 */ /* 0x000fe20000000800 */
[----:B------:R-:W-:Y:S01]  /*2540*/  BAR.SYNC.DEFER_BLOCKING 0x0 ;  /* 0x0000000000007b1d */ /* 0x000fe20000010000 */
[----:B0-----:R-:W-:-:S02]  /*2550*/  F2FP.F16.F32.PACK_AB R84, R178, R157 ;  /* 0x0000009db254723e */ /* 0x001fc400000000ff */
[----:B------:R-:W-:Y:S02]  /*2560*/  F2FP.F16.F32.PACK_AB R85, R180, R159 ;  /* 0x0000009fb455723e */ /* 0x000fe400000000ff */
[----:B-1----:R-:W-:Y:S02]  /*2570*/  F2FP.F16.F32.PACK_AB R86, R182, R97 ;  /* 0x00000061b656723e */ /* 0x002fe400000000ff */
[----:B------:R-:W-:Y:S01]  /*2580*/  F2FP.F16.F32.PACK_AB R87, R184, R99 ;  /* 0x00000063b857723e */ /* 0x000fe200000000ff */
[----:B------:R-:W-:-:S04]  /*2590*/  UIADD3 UR4, UP0, UR4, 0x20, URZ ;  /* 0x0000002004047890 */ /* 0x000fc8000ff1e03f */
[----:B------:R-:W-:Y:S02]  /*25a0*/  UIADD3.X UR5, URZ, UR5, URZ, UP0, !UPT ;  /* 0x000000053f057290 */ /* 0x000fe400087fe43f */
[----:B------:R-:W-:Y:S01]  /*25b0*/  ISETP.LE.U32.AND P1, PT, R8, UR4, PT ;  /* 0x0000000408007c0c */ /* 0x000fe2000bf23070 */
[----:B--2---:R0:W-:Y:S04]  /*25c0*/  STS.U16 [R5+UR6+0x2000], R96 ;  /* 0x0020006005007988 */ /* 0x0041e80008000406 */
[----:B----4-:R1:W-:Y:S04]  /*25d0*/  STS.U16 [R5+UR6+0x2200], R98 ;  /* 0x0022006205007988 */ /* 0x0103e80008000406 */
[----:B-----5:R-:W-:Y:S04]  /*25e0*/  STS.U16 [R5+UR6+0x2800], R160 ;  /* 0x002800a005007988 */ /* 0x020fe80008000406 */
[----:B------:R-:W-:Y:S04]  /*25f0*/  STS.U16 [R5+UR6+0x2400], R156 ;  /* 0x0024009c05007988 */ /* 0x000fe80008000406 */
[----:B------:R-:W-:Y:S04]  /*2600*/  STS.U16 [R5+UR6+0x2600], R158 ;  /* 0x0026009e05007988 */ /* 0x000fe80008000406 */
[----:B------:R-:W-:Y:S04]  /*2610*/  STS.U16 [R5+UR6+0x2a00], R162 ;  /* 0x002a00a205007988 */ /* 0x000fe80008000406 */
[----:B------:R-:W-:Y:S04]  /*2620*/  STS.U16 [R5+UR6+0x2c00], R164 ;  /* 0x002c00a405007988 */ /* 0x000fe80008000406 */
[----:B------:R-:W-:Y:S04]  /*2630*/  STS.U16 [R5+UR6+0x2e00], R166 ;  /* 0x002e00a605007988 */ /* 0x000fe80008000406 */
[----:B------:R-:W-:Y:S04]  /*2640*/  STS.U16 [R5+UR6+0x3000], R66 ;  /* 0x0030004205007988 */ /* 0x000fe80008000406 */
[----:B------:R-:W-:Y:S04]  /*2650*/  STS.U16 [R5+UR6+0x3200], R168 ;  /* 0x003200a805007988 */ /* 0x000fe80008000406 */
[----:B---3--:R-:W-:Y:S04]  /*2660*/  STS.U16 [R5+UR6+0x3400], R94 ;  /* 0x0034005e05007988 */ /* 0x008fe80008000406 */
[----:B------:R-:W-:Y:S04]  /*2670*/  STS.U16 [R5+UR6+0x3600], R170 ;  /* 0x003600aa05007988 */ /* 0x000fe80008000406 */
[----:B------:R-:W-:Y:S04]  /*2680*/  STS.U16 [R5+UR6+0x3800], R88 ;  /* 0x0038005805007988 */ /* 0x000fe80008000406 */
[----:B------:R-:W-:Y:S04]  /*2690*/  STS.U16 [R5+UR6+0x3a00], R172 ;  /* 0x003a00ac05007988 */ /* 0x000fe80008000406 */
[----:B------:R-:W-:Y:S04]  /*26a0*/  STS.U16 [R5+UR6+0x3c00], R174 ;  /* 0x003c00ae05007988 */ /* 0x000fe80008000406 */
[----:B------:R-:W-:Y:S04]  /*26b0*/  STS.U16 [R5+UR6+0x3e00], R176 ;  /* 0x003e00b005007988 */ /* 0x000fe80008000406 */
[----:B------:R-:W-:Y:S01]  /*26c0*/  STSM.16.M88.4 [R14+0x4000], R84 ;  /* 0x004000540e007844 */ /* 0x000fe20000000200 */
[----:B------:R-:W-:Y:S01]  /*26d0*/  BAR.SYNC.DEFER_BLOCKING 0x0 ;  /* 0x0000000000007b1d */ /* 0x000fe20000010000 */
[----:B0-----:R-:W-:-:S04]  /*26e0*/  FADD R96, -R102, R121 ;  /* 0x0000007966607221 */ /* 0x001fc80000000100 */
[----:B------:R-:W-:Y:S01]  /*26f0*/  FMUL R97, R96, 1.4426950216293334961 ;  /* 0x3fb8aa3b60617820 */ /* 0x000fe20000400000 */
[----:B------:R-:W-:-:S04]  /*2700*/  FADD R96, -R100, R117 ;  /* 0x0000007564607221 */ /* 0x000fc80000000100 */
[----:B-1----:R-:W-:Y:S01]  /*2710*/  FMUL R98, R96, 1.4426950216293334961 ;  /* 0x3fb8aa3b60627820 */ /* 0x002fe20000400000 */
[----:B------:R-:W-:Y:S04]  /*2720*/  LDSM.16.M88.4 R92, [R38+UR6+0x4000] ;  /* 0x00400006265c783b */ /* 0x000fe80008000200 */
[----:B------:R-:W0:Y:S04]  /*2730*/  LDSM.16.M88.4 R88, [R16+0x2000] ;  /* 0x002000001058783b */ /* 0x000e280000000200 */
[----:B------:R-:W1:Y:S01]  /*2740*/  LDSM.16.M88.4 R64, [R16+0x3000] ;  /* 0x003000001040783b */ /* 0x000e620000000200 */
[----:B------:R-:W-:Y:S01]  /*2750*/  FADD R96, -R101, R120 ;  /* 0x0000007865607221 */ /* 0x000fe20000000100 */
[----:B------:R-:W2:Y:S02]  /*2760*/  MUFU.EX2 R117, R97 ;  /* 0x0000006100757308 */ /* 0x000ea40000000800 */
[----:B------:R-:W3:Y:S06]  /*2770*/  LDSM.16.M88.4 R84, [R38+UR6+0x4400] ;  /* 0x004400062654783b */ /* 0x000eec0008000200 */
[----:B------:R-:W4:Y:S01]  /*2780*/  MUFU.EX2 R120, R98 ;  /* 0x0000006200787308 */ /* 0x000f220000000800 */
[----:B------:R-:W-:Y:S01]  /*2790*/  FMUL R99, R96, 1.4426950216293334961 ;  /* 0x3fb8aa3b60637820 */ /* 0x000fe20000400000 */
[----:B------:R-:W-:-:S04]  /*27a0*/  FADD R96, -R103, R116 ;  /* 0x0000007467607221 */ /* 0x000fc80000000100 */
[----:B------:R-:W-:Y:S02]  /*27b0*/  FMUL R96, R96, 1.4426950216293334961 ;  /* 0x3fb8aa3b60607820 */ /* 0x000fe40000400000 */
[----:B------:R-:W5:Y:S01]  /*27c0*/  MUFU.EX2 R121, R99 ;  /* 0x0000006300797308 */ /* 0x000f620000000800 */
[C---:B--2---:R-:W-:Y:S01]  /*27d0*/  FMUL R80, R117.reuse, R80 ;  /* 0x0000005075507220 */ /* 0x044fe20000400000 */
[C---:B------:R-:W-:Y:S01]  /*27e0*/  FMUL R81, R117.reuse, R81 ;  /* 0x0000005175517220 */ /* 0x040fe20000400000 */
[C---:B------:R-:W-:Y:S01]  /*27f0*/  FMUL R76, R117.reuse, R76 ;  /* 0x0000004c754c7220 */ /* 0x040fe20000400000 */
[----:B------:R-:W-:-:S04]  /*2800*/  FMUL R77, R117, R77 ;  /* 0x0000004d754d7220 */ /* 0x000fc80000400000 */
[----:B------:R2:W3:Y:S01]  /*2810*/  MUFU.EX2 R116, R96 ;  /* 0x0000006000747308 */ /* 0x0004e20000000800 */
[C---:B----4-:R-:W-:Y:S01]  /*2820*/  FMUL R82, R120.reuse, R82 ;  /* 0x0000005278527220 */ /* 0x050fe20000400000 */
[C---:B------:R-:W-:Y:S01]  /*2830*/  FMUL R83, R120.reuse, R83 ;  /* 0x0000005378537220 */ /* 0x040fe20000400000 */
[C---:B------:R-:W-:Y:S01]  /*2840*/  FMUL R78, R120.reuse, R78 ;  /* 0x0000004e784e7220 */ /* 0x040fe20000400000 */
[----:B------:R-:W-:Y:S01]  /*2850*/  FMUL R79, R120, R79 ;  /* 0x0000004f784f7220 */ /* 0x000fe20000400000 */
[----:B--2---:R-:W2:Y:S04]  /*2860*/  LDSM.16.M88.4 R96, [R23+UR6+0x4000] ;  /* 0x004000061760783b */ /* 0x004ea80008000200 */
[C---:B0-----:R-:W-:Y:S06]  /*2870*/  HMMA.16816.F32 R80, R92.reuse, R88, R80 ;  /* 0x000000585c50723c */ /* 0x041fec0000001850 */
[----:B-1----:R-:W-:Y:S01]  /*2880*/  HMMA.16816.F32 R76, R92, R64, R76 ;  /* 0x000000405c4c723c */ /* 0x002fe2000000184c */
[----:B------:R-:W0:Y:S01]  /*2890*/  LDSM.16.M88.4 R92, [R23+UR6+0x4400] ;  /* 0x00440006175c783b */ /* 0x000e220008000200 */
[C---:B-----5:R-:W-:Y:S01]  /*28a0*/  FMUL R68, R121.reuse, R68 ;  /* 0x0000004479447220 */ /* 0x060fe20000400000 */
[----:B------:R-:W-:Y:S01]  /*28b0*/  FMUL R69, R121, R69 ;  /* 0x0000004579457220 */ /* 0x000fe20000400000 */
[C---:B---3--:R-:W-:Y:S01]  /*28c0*/  FMUL R70, R116.reuse, R70 ;  /* 0x0000004674467220 */ /* 0x048fe20000400000 */
[----:B------:R-:W-:-:S07]  /*28d0*/  FMUL R71, R116, R71 ;  /* 0x0000004774477220 */ /* 0x000fce0000400000 */
[C---:B------:R-:W-:Y:S01]  /*28e0*/  HMMA.16816.F32 R68, R84.reuse, R64, R68 ;  /* 0x000000405444723c */ /* 0x040fe20000001844 */
[C---:B------:R-:W-:Y:S01]  /*28f0*/  FMUL R72, R121.reuse, R72 ;  /* 0x0000004879487220 */ /* 0x040fe20000400000 */
[----:B------:R-:W-:Y:S01]  /*2900*/  FMUL R73, R121, R73 ;  /* 0x0000004979497220 */ /* 0x000fe20000400000 */
[C---:B------:R-:W-:Y:S01]  /*2910*/  FMUL R74, R116.reuse, R74 ;  /* 0x0000004a744a7220 */ /* 0x040fe20000400000 */
[----:B------:R-:W-:Y:S01]  /*2920*/  FMUL R75, R116, R75 ;  /* 0x0000004b744b7220 */ /* 0x000fe20000400000 */
[----:B------:R-:W1:Y:S06]  /*2930*/  LDC R64, c[0x0][0x264] ;  /* 0x00009900ff407b82 */ /* 0x000e6c0000000800 */
[----:B------:R-:W-:Y:S02]  /*2940*/  HMMA.16816.F32 R72, R84, R88, R72 ;  /* 0x000000585448723c */ /* 0x000fe40000001848 */
[----:B------:R-:W3:Y:S04]  /*2950*/  LDC R65, c[0x0][0x254] ;  /* 0x00009500ff417b82 */ /* 0x000ee80000000800 */
[-C--:B--2---:R-:W-:Y:S07]  /*2960*/  HMMA.16816.F32 R76, R96, R66.reuse, R76 ;  /* 0x00000042604c723c */ /* 0x084fee000000184c */
[----:B0-----:R-:W-:Y:S07]  /*2970*/  HMMA.16816.F32 R68, R92, R66, R68 ;  /* 0x000000425c44723c */ /* 0x001fee0000001844 */
[----:B------:R-:W-:-:S05]  /*2980*/  IMAD.U32 R66, RZ, RZ, UR5 ;  /* 0x00000005ff427e24 */ /* 0x000fca000f8e00ff */
[----:B------:R-:W-:Y:S01]  /*2990*/  ISETP.GE.U32.AND.EX P1, PT, R66, RZ, PT, P1 ;  /* 0x000000ff4200720c */ /* 0x000fe20003f26110 */
[-C--:B------:R-:W-:Y:S01]  /*29a0*/  HMMA.16816.F32 R80, R96, R90.reuse, R80 ;  /* 0x0000005a6050723c */ /* 0x080fe20000001850 */
[----:B------:R-:W-:Y:S01]  /*29b0*/  FFMA R9, R117, R9, R104 ;  /* 0x0000000975097223 */ /* 0x000fe20000000068 */
[----:B------:R-:W-:Y:S01]  /*29c0*/  FFMA R10, R120, R10, R105 ;  /* 0x0000000a780a7223 */ /* 0x000fe20000000069 */
[----:B------:R-:W-:Y:S01]  /*29d0*/  FFMA R43, R121, R43, R106 ;  /* 0x0000002b792b7223 */ /* 0x000fe2000000006a */
[----:B------:R-:W-:Y:S02]  /*29e0*/  FFMA R42, R116, R42, R107 ;  /* 0x0000002a742a7223 */ /* 0x000fe4000000006b */
[----:B------:R-:W-:Y:S01]  /*29f0*/  HMMA.16816.F32 R72, R92, R90, R72 ;  /* 0x0000005a5c48723c */ /* 0x000fe20000001848 */
[----:B-1----:R-:W-:Y:S01]  /*2a00*/  IMAD R7, R64, 0x20, R7 ;  /* 0x0000002040077824 */ /* 0x002fe200078e0207 */
[----:B------:R-:W-:Y:S01]  /*2a10*/  MOV R121, R102 ;  /* 0x0000006600797202 */ /* 0x000fe20000000f00 */
[----:B---3--:R-:W-:-:S02]  /*2a20*/  IMAD R24, R65, 0x20, R24 ;  /* 0x0000002041187824 */ /* 0x008fc400078e0218 */
[----:B------:R-:W-:Y:S02]  /*2a30*/  IMAD.MOV.U32 R117, RZ, RZ, R100 ;  /* 0x000000ffff757224 */ /* 0x000fe400078e0064 */
[----:B------:R-:W-:Y:S02]  /*2a40*/  IMAD.MOV.U32 R120, RZ, RZ, R101 ;  /* 0x000000ffff787224 */ /* 0x000fe400078e0065 */
[----:B------:R-:W-:Y:S01]  /*2a50*/  IMAD.MOV.U32 R116, RZ, RZ, R103 ;  /* 0x000000ffff747224 */ /* 0x000fe200078e0067 */
[----:B------:R-:W-:-:S14]  /*2a60*/  @!P1 BRA `(.L_x_1) ;  /* 0xffffffe800a89947 */ /* 0x000fdc000383ffff */
.L_x_0:
[----:B------:R-:W-:Y:S01]  /*2a70*/  IMAD.MOV.U32 R22, RZ, RZ, R9 ;  /* 0x000000ffff167224 */ /* 0x000fe200078e0009 */
[----:B------:R-:W-:Y:S01]  /*2a80*/  SHF.L.U32 R0, R0, 0x4, RZ ;  /* 0x0000000400007819 */ /* 0x000fe200000006ff */
[----:B------:R-:W-:Y:S02]  /*2a90*/  IMAD.MOV.U32 R27, RZ, RZ, R10 ;  /* 0x000000ffff1b7224 */ /* 0x000fe400078e000a */
[----:B------:R-:W-:Y:S01]  /*2aa0*/  FMUL R8, R42, 8388608 ;  /* 0x4b0000002a087820 */ /* 0x000fe20000400000 */
[C---:B-1----:R-:W-:Y:S01]  /*2ab0*/  FMUL R5, R22.reuse, 8388608 ;  /* 0x4b00000016057820 */ /* 0x042fe20000400000 */
[----:B------:R-:W-:Y:S01]  /*2ac0*/  FSETP.GEU.AND P0, PT, R22, 1.175494350822287508e-38, PT ;  /* 0x008000001600780b */ /* 0x000fe20003f0e000 */
[----:B------:R-:W-:Y:S01]  /*2ad0*/  BAR.SYNC.DEFER_BLOCKING 0x0 ;  /* 0x0000000000007b1d */ /* 0x000fe20000010000 */
[----:B------:R-:W-:Y:S02]  /*2ae0*/  LOP3.LUT R7, R0, 0x70, RZ, 0xc0, !PT ;  /* 0x0000007000077812 */ /* 0x000fe400078ec0ff */
[----:B------:R-:W-:-:S02]  /*2af0*/  FSEL R30, R5, R22, !P0 ;  /* 0x00000016051e7208 */ /* 0x000fc40004000000 */
[----:B------:R-:W-:Y:S01]  /*2b00*/  FSETP.GEU.AND P1, PT, R27, 1.175494350822287508e-38, PT ;  /* 0x008000001b00780b */ /* 0x000fe20003f2e000 */
[----:B------:R-:W-:Y:S01]  /*2b10*/  VIADD R9, R7, UR6 ;  /* 0x0000000607097c36 */ /* 0x000fe20008000000 */
[----:B------:R-:W-:Y:S01]  /*2b20*/  FSETP.GEU.AND P3, PT, R42, 1.175494350822287508e-38, PT ;  /* 0x008000002a00780b */ /* 0x000fe20003f6e000 */
[----:B------:R-:W-:Y:S01]  /*2b30*/  VIADD R0, R30, 0xc0cafb0d ;  /* 0xc0cafb0d1e007836 */ /* 0x000fe20000000000 */
[----:B------:R-:W-:Y:S01]  /*2b40*/  FSETP.GT.AND P4, PT, |R42|, 8.50705917302346158658e+37, PT ;  /* 0x7e8000002a00780b */ /* 0x000fe20003f84200 */
[----:B------:R-:W0:Y:S01]  /*2b50*/  LDC R40, c[0x0][0x278] ;  /* 0x00009e00ff287b82 */ /* 0x000e220000000800 */
[----:B------:R-:W-:Y:S01]  /*2b60*/  LEA.HI R41, R4, R9, RZ, 0x1f ;  /* 0x0000000904297211 */ /* 0x000fe200078ff8ff */
[----:B------:R-:W-:Y:S01]  /*2b70*/  FMUL R4, R27, 8388608 ;  /* 0x4b0000001b047820 */ /* 0x000fe20000400000 */
[----:B------:R-:W-:Y:S01]  /*2b80*/  LOP3.LUT R5, R0, 0xff800000, RZ, 0xc0, !PT ;  /* 0xff80000000057812 */ /* 0x000fe200078ec0ff */
[----:B------:R-:W-:Y:S01]  /*2b90*/  ULDC.64 UR4, c[0x0][0x270] ;  /* 0x00009c0000047ab9 */ /* 0x000fe20000000a00 */
[----:B------:R-:W-:Y:S01]  /*2ba0*/  FSEL R0, RZ, -23, P0 ;  /* 0xc1b80000ff007808 */ /* 0x000fe20000000000 */
[----:B------:R-:W-:Y:S01]  /*2bb0*/  UIMAD UR4, UR7, UR4, URZ ;  /* 0x00000004070472a4 */ /* 0x000fe2000f8e023f */
[----:B------:R-:W-:Y:S01]  /*2bc0*/  I2FP.F32.S32 R7, R5 ;  /* 0x0000000500077245 */ /* 0x000fe20000201400 */
[----:B------:R-:W-:Y:S01]  /*2bd0*/  IMAD.IADD R5, R30, 0x1, -R5 ;  /* 0x000000011e057824 */ /* 0x000fe200078e0a05 */
[----:B------:R-:W-:-:S02]  /*2be0*/  FSETP.GT.AND P0, PT, |R43|, 8.50705917302346158658e+37, PT ;  /* 0x7e8000002b00780b */ /* 0x000fc40003f04200 */
[----:B------:R-:W-:Y:S01]  /*2bf0*/  FSETP.GEU.AND P2, PT, R43, 1.175494350822287508e-38, PT ;  /* 0x008000002b00780b */ /* 0x000fe20003f4e000 */
[----:B------:R-:W-:Y:S01]  /*2c00*/  FFMA.FTZ R0, R7, 1.1920928955078125e-07, R0 ;  /* 0x3400000007007823 */ /* 0x000fe20000010000 */
[----:B------:R-:W-:Y:S01]  /*2c10*/  FMUL R7, R43, 8388608 ;  /* 0x4b0000002b077820 */ /* 0x000fe20000400000 */
[----:B------:R-:W-:Y:S01]  /*2c20*/  FSEL R32, R4, R27, !P1 ;  /* 0x0000001b04207208 */ /* 0x000fe20004800000 */
[----:B------:R-:W-:Y:S01]  /*2c30*/  @P4 FMUL R71, R71, 0.25 ;  /* 0x3e80000047474820 */ /* 0x000fe20000400000 */
[----:B------:R-:W-:Y:S01]  /*2c40*/  FSETP.GEU.AND P6, PT, |R42|, 1.175494350822287508e-38, PT ;  /* 0x008000002a00780b */ /* 0x000fe20003fce200 */
[----:B------:R-:W-:Y:S01]  /*2c50*/  @P4 FMUL R70, R70, 0.25 ;  /* 0x3e80000046464820 */ /* 0x000fe20000400000 */
[----:B------:R-:W-:Y:S01]  /*2c60*/  FSEL R44, R8, R42, !P3 ;  /* 0x0000002a082c7208 */ /* 0x000fe20005800000 */
[----:B------:R-:W-:Y:S01]  /*2c70*/  @P4 FMUL R42, R42, 0.25 ;  /* 0x3e8000002a2a4820 */ /* 0x000fe20000400000 */
[----:B------:R-:W-:Y:S01]  /*2c80*/  FSEL R14, RZ, -23, P3 ;  /* 0xc1b80000ff0e7808 */ /* 0x000fe20001800000 */
[----:B------:R-:W-:Y:S01]  /*2c90*/  @P4 FMUL R75, R75, 0.25 ;  /* 0x3e8000004b4b4820 */ /* 0x000fe20000400000 */
[----:B------:R-:W-:Y:S01]  /*2ca0*/  FSETP.GEU.AND P3, PT, |R43|, 1.175494350822287508e-38, PT ;  /* 0x008000002b00780b */ /* 0x000fe20003f6e200 */
[----:B------:R-:W-:Y:S01]  /*2cb0*/  @P4 FMUL R74, R74, 0.25 ;  /* 0x3e8000004a4a4820 */ /* 0x000fe20000400000 */
[----:B------:R-:W-:Y:S01]  /*2cc0*/  FSEL R39, R7, R43, !P2 ;  /* 0x0000002b07277208 */ /* 0x000fe20005000000 */
[----:B------:R-:W-:-:S02]  /*2cd0*/  VIADD R7, R32, 0xc0cafb0d ;  /* 0xc0cafb0d20077836 */ /* 0x000fc40000000000 */
[----:B------:R-:W-:Y:S01]  /*2ce0*/  @P0 FMUL R43, R43, 0.25 ;  /* 0x3e8000002b2b0820 */ /* 0x000fe20000400000 */
[----:B------:R-:W-:Y:S01]  /*2cf0*/  FSEL R8, RZ, -23, P2 ;  /* 0xc1b80000ff087808 */ /* 0x000fe20001000000 */
[----:B------:R-:W-:Y:S01]  /*2d00*/  VIADD R13, R44, 0xc0cafb0d ;  /* 0xc0cafb0d2c0d7836 */ /* 0x000fe20000000000 */
[----:B------:R-:W-:Y:S01]  /*2d10*/  IADD3 R9, R39, -0x3f3504f3, RZ ;  /* 0xc0cafb0d27097810 */ /* 0x000fe20007ffe0ff */
[----:B------:R-:W-:Y:S01]  /*2d20*/  @!P6 FMUL R42, R42, 16777216 ;  /* 0x4b8000002a2ae820 */ /* 0x000fe20000400000 */
[----:B------:R-:W-:Y:S01]  /*2d30*/  LOP3.LUT R7, R7, 0xff800000, RZ, 0xc0, !PT ;  /* 0xff80000007077812 */ /* 0x000fe200078ec0ff */
[----:B------:R-:W-:Y:S01]  /*2d40*/  @!P6 FMUL R71, R71, 16777216 ;  /* 0x4b8000004747e820 */ /* 0x000fe20000400000 */
[----:B------:R-:W-:Y:S01]  /*2d50*/  LOP3.LUT R10, R9, 0xff800000, RZ, 0xc0, !PT ;  /* 0xff800000090a7812 */ /* 0x000fe200078ec0ff */
[----:B------:R-:W1:Y:S01]  /*2d60*/  MUFU.RCP R16, R42 ;  /* 0x0000002a00107308 */ /* 0x000e620000001000 */
[----:B------:R-:W-:Y:S01]  /*2d70*/  FSEL R4, RZ, -23, P1 ;  /* 0xc1b80000ff047808 */ /* 0x000fe20000800000 */
[----:B------:R-:W-:Y:S01]  /*2d80*/  @!P3 FMUL R43, R43, 16777216 ;  /* 0x4b8000002b2bb820 */ /* 0x000fe20000400000 */
[----:B------:R-:W-:Y:S01]  /*2d90*/  I2FP.F32.S32 R9, R7 ;  /* 0x0000000700097245 */ /* 0x000fe20000201400 */
[----:B------:R-:W-:Y:S01]  /*2da0*/  @!P6 FMUL R70, R70, 16777216 ;  /* 0x4b8000004646e820 */ /* 0x000fe20000400000 */
[C---:B------:R-:W-:Y:S01]  /*2db0*/  FSETP.GT.AND P2, PT, |R22|.reuse, 8.50705917302346158658e+37, PT ;  /* 0x7e8000001600780b */ /* 0x040fe20003f44200 */
[----:B------:R-:W-:Y:S01]  /*2dc0*/  @!P6 FMUL R75, R75, 16777216 ;  /* 0x4b8000004b4be820 */ /* 0x000fe20000400000 */
[----:B------:R-:W-:Y:S01]  /*2dd0*/  FSETP.GT.AND P4, PT, |R27|, 8.50705917302346158658e+37, PT ;  /* 0x7e8000001b00780b */ /* 0x000fe20003f84200 */
[----:B------:R-:W-:Y:S01]  /*2de0*/  FFMA.FTZ R9, R9, 1.1920928955078125e-07, R4 ;  /* 0x3400000009097823 */ /* 0x000fe20000010004 */
[----:B------:R-:W-:Y:S01]  /*2df0*/  FSETP.GEU.AND P1, PT, |R22|, 1.175494350822287508e-38, PT ;  /* 0x008000001600780b */ /* 0x000fe20003f2e200 */
[----:B------:R-:W-:Y:S01]  /*2e00*/  @!P6 FMUL R74, R74, 16777216 ;  /* 0x4b8000004a4ae820 */ /* 0x000fe20000400000 */
[----:B------:R-:W2:Y:S01]  /*2e10*/  MUFU.RCP R4, R43 ;  /* 0x0000002b00047308 */ /* 0x000ea20000001000 */
[----:B------:R-:W-:Y:S01]  /*2e20*/  FSETP.GEU.AND P6, PT, |R27|, 1.175494350822287508e-38, PT ;  /* 0x008000001b00780b */ /* 0x000fe20003fce200 */
[----:B------:R-:W-:Y:S01]  /*2e30*/  @P0 FMUL R69, R69, 0.25 ;  /* 0x3e80000045450820 */ /* 0x000fe20000400000 */
[----:B------:R-:W-:Y:S01]  /*2e40*/  LOP3.LUT R15, R13, 0xff800000, RZ, 0xc0, !PT ;  /* 0xff8000000d0f7812 */ /* 0x000fe200078ec0ff */
[----:B------:R-:W-:Y:S01]  /*2e50*/  @P0 FMUL R68, R68, 0.25 ;  /* 0x3e80000044440820 */ /* 0x000fe20000400000 */
[----:B------:R-:W-:Y:S01]  /*2e60*/  @P0 FMUL R73, R73, 0.25 ;  /* 0x3e80000049490820 */ /* 0x000fe20000400000 */
[----:B------:R-:W-:Y:S01]  /*2e70*/  @P0 FMUL R72, R72, 0.25 ;  /* 0x3e80000048480820 */ /* 0x000fe20000400000 */
[----:B------:R-:W-:Y:S01]  /*2e80*/  @P2 FMUL R22, R22, 0.25 ;  /* 0x3e80000016162820 */ /* 0x000fe20000400000 */
[----:B------:R-:W-:Y:S01]  /*2e90*/  I2FP.F32.S32 R13, R10 ;  /* 0x0000000a000d7245 */ /* 0x000fe20000201400 */
[----:B------:R-:W-:Y:S01]  /*2ea0*/  @P4 FMUL R27, R27, 0.25 ;  /* 0x3e8000001b1b4820 */ /* 0x000fe20000400000 */
[----:B------:R-:W-:Y:S01]  /*2eb0*/  I2FP.F32.S32 R17, R15 ;  /* 0x0000000f00117245 */ /* 0x000fe20000201400 */
[----:B------:R-:W-:Y:S01]  /*2ec0*/  @!P1 FMUL R22, R22, 16777216 ;  /* 0x4b80000016169820 */ /* 0x000fe20000400000 */
[----:B------:R-:W-:Y:S01]  /*2ed0*/  @!P3 FMUL R69, R69, 16777216 ;  /* 0x4b8000004545b820 */ /* 0x000fe20000400000 */
[----:B------:R-:W-:Y:S01]  /*2ee0*/  @!P3 FMUL R68, R68, 16777216 ;  /* 0x4b8000004444b820 */ /* 0x000fe20000400000 */
[----:B------:R-:W-:Y:S01]  /*2ef0*/  @!P3 FMUL R73, R73, 16777216 ;  /* 0x4b8000004949b820 */ /* 0x000fe20000400000 */
[----:B------:R-:W-:Y:S01]  /*2f00*/  @!P3 FMUL R72, R72, 16777216 ;  /* 0x4b8000004848b820 */ /* 0x000fe20000400000 */
[----:B------:R-:W-:Y:S01]  /*2f10*/  @!P6 FMUL R27, R27, 16777216 ;  /* 0x4b8000001b1be820 */ /* 0x000fe20000400000 */
[----:B------:R-:W-:Y:S01]  /*2f20*/  FFMA.FTZ R13, R13, 1.1920928955078125e-07, R8 ;  /* 0x340000000d0d7823 */ /* 0x000fe20000010008 */
[----:B------:R-:W-:Y:S01]  /*2f30*/  FFMA.FTZ R14, R17, 1.1920928955078125e-07, R14 ;  /* 0x34000000110e7823 */ /* 0x000fe2000001000e */
[C---:B-1----:R-:W-:Y:S01]  /*2f40*/  FMUL R8, R16.reuse, R71 ;  /* 0x0000004710087220 */ /* 0x042fe20000400000 */
[C---:B------:R-:W-:Y:S01]  /*2f50*/  FMUL R17, R16.reuse, R70 ;  /* 0x0000004610117220 */ /* 0x040fe20000400000 */
[C---:B------:R-:W-:Y:S01]  /*2f60*/  FMUL R19, R16.reuse, R75 ;  /* 0x0000004b10137220 */ /* 0x040fe20000400000 */
[----:B------:R-:W-:Y:S01]  /*2f70*/  FMUL R20, R16, R74 ;  /* 0x0000004a10147220 */ /* 0x000fe20000400000 */
[----:B------:R-:W1:Y:S01]  /*2f80*/  MUFU.RCP R22, R22 ;  /* 0x0000001600167308 */ /* 0x000e620000001000 */
[C---:B--2---:R-:W-:Y:S01]  /*2f90*/  FMUL R16, R4.reuse, R69 ;  /* 0x0000004504107220 */ /* 0x044fe20000400000 */
[C---:B------:R-:W-:Y:S01]  /*2fa0*/  FMUL R18, R4.reuse, R68 ;  /* 0x0000004404127220 */ /* 0x040fe20000400000 */
[C---:B------:R-:W-:Y:S01]  /*2fb0*/  FMUL R21, R4.reuse, R73 ;  /* 0x0000004904157220 */ /* 0x040fe20000400000 */
[----:B------:R-:W-:Y:S01]  /*2fc0*/  FMUL R23, R4, R72 ;  /* 0x0000004804177220 */ /* 0x000fe20000400000 */
[----:B------:R-:W-:Y:S01]  /*2fd0*/  @P2 FMUL R77, R77, 0.25 ;  /* 0x3e8000004d4d2820 */ /* 0x000fe20000400000 */
[----:B------:R-:W-:Y:S01]  /*2fe0*/  @P2 FMUL R76, R76, 0.25 ;  /* 0x3e8000004c4c2820 */ /* 0x000fe20000400000 */
[----:B------:R-:W-:Y:S01]  /*2ff0*/  @P2 FMUL R81, R81, 0.25 ;  /* 0x3e80000051512820 */ /* 0x000fe20000400000 */
[----:B------:R-:W2:Y:S01]  /*3000*/  MUFU.RCP R4, R27 ;  /* 0x0000001b00047308 */ /* 0x000ea20000001000 */
[----:B------:R-:W-:Y:S01]  /*3010*/  @P2 FMUL R80, R80, 0.25 ;  /* 0x3e80000050502820 */ /* 0x000fe20000400000 */
[----:B------:R-:W-:Y:S01]  /*3020*/  @P4 FMUL R79, R79, 0.25 ;  /* 0x3e8000004f4f4820 */ /* 0x000fe20000400000 */
[----:B------:R-:W-:Y:S01]  /*3030*/  @P4 FMUL R78, R78, 0.25 ;  /* 0x3e8000004e4e4820 */ /* 0x000fe20000400000 */
[----:B------:R-:W-:Y:S01]  /*3040*/  @P4 FMUL R82, R82, 0.25 ;  /* 0x3e80000052524820 */ /* 0x000fe20000400000 */
[----:B------:R-:W-:Y:S01]  /*3050*/  @P4 FMUL R83, R83, 0.25 ;  /* 0x3e80000053534820 */ /* 0x000fe20000400000 */
[----:B------:R-:W-:Y:S01]  /*3060*/  @!P1 FMUL R77, R77, 16777216 ;  /* 0x4b8000004d4d9820 */ /* 0x000fe20000400000 */
[----:B------:R-:W-:Y:S01]  /*3070*/  @!P1 FMUL R76, R76, 16777216 ;  /* 0x4b8000004c4c9820 */ /* 0x000fe20000400000 */
[----:B------:R-:W-:Y:S01]  /*3080*/  @!P1 FMUL R81, R81, 16777216 ;  /* 0x4b80000051519820 */ /* 0x000fe20000400000 */
[----:B------:R-:W-:Y:S01]  /*3090*/  @!P1 FMUL R80, R80, 16777216 ;  /* 0x4b80000050509820 */ /* 0x000fe20000400000 */
[----:B------:R-:W-:Y:S01]  /*30a0*/  LEA R12, R12, UR8, 0x2 ;  /* 0x000000080c0c7c11 */ /* 0x000fe2000f8e10ff */
[----:B------:R-:W-:Y:S01]  /*30b0*/  @!P6 FMUL R79, R79, 16777216 ;  /* 0x4b8000004f4fe820 */ /* 0x000fe20000400000 */
[----:B------:R-:W-:Y:S01]  /*30c0*/  @!P6 FMUL R78, R78, 16777216 ;  /* 0x4b8000004e4ee820 */ /* 0x000fe20000400000 */
[----:B------:R-:W-:Y:S01]  /*30d0*/  @!P6 FMUL R82, R82, 16777216 ;  /* 0x4b8000005252e820 */ /* 0x000fe20000400000 */
[----:B------:R-:W-:Y:S01]  /*30e0*/  @!P6 FMUL R83, R83, 16777216 ;  /* 0x4b8000005353e820 */ /* 0x000fe20000400000 */
[C---:B-1----:R-:W-:Y:S01]  /*30f0*/  FMUL R25, R22.reuse, R77 ;  /* 0x0000004d16197220 */ /* 0x042fe20000400000 */
[C---:B------:R-:W-:Y:S01]  /*3100*/  FMUL R26, R22.reuse, R76 ;  /* 0x0000004c161a7220 */ /* 0x040fe20000400000 */
[C---:B------:R-:W-:Y:S01]  /*3110*/  FMUL R28, R22.reuse, R81 ;  /* 0x00000051161c7220 */ /* 0x040fe20000400000 */
[----:B------:R-:W-:Y:S01]  /*3120*/  FMUL R31, R22, R80 ;  /* 0x00000050161f7220 */ /* 0x000fe20000400000 */
[C---:B--2---:R-:W-:Y:S01]  /*3130*/  FMUL R22, R4.reuse, R79 ;  /* 0x0000004f04167220 */ /* 0x044fe20000400000 */
[C---:B------:R-:W-:Y:S01]  /*3140*/  FMUL R24, R4.reuse, R78 ;  /* 0x0000004e04187220 */ /* 0x040fe20000400000 */
[C---:B------:R-:W-:Y:S01]  /*3150*/  FMUL R29, R4.reuse, R82 ;  /* 0x00000052041d7220 */ /* 0x040fe20000400000 */
[----:B------:R-:W-:Y:S01]  /*3160*/  FMUL R27, R4, R83 ;  /* 0x00000053041b7220 */ /* 0x000fe20000400000 */
[----:B------:R-:W-:Y:S01]  /*3170*/  IMAD.U32 R12, R12, 0x8, R11 ;  /* 0x000000080c0c7824 */ /* 0x000fe200078e000b */
[----:B------:R-:W-:Y:S01]  /*3180*/  IADD3 R7, R32, -R7, RZ ;  /* 0x8000000720077210 */ /* 0x000fe20007ffe0ff */
[----:B------:R-:W-:Y:S01]  /*3190*/  IMAD.IADD R10, R39, 0x1, -R10 ;  /* 0x00000001270a7824 */ /* 0x000fe200078e0a0a */
[----:B------:R-:W-:Y:S01]  /*31a0*/  F2FP.F16.F32.PACK_AB R26, R26, R31 ;  /* 0x0000001f1a1a723e */ /* 0x000fe200000000ff */
[----:B------:R-:W-:Y:S01]  /*31b0*/  FADD R5, R5, -1 ;  /* 0xbf80000005057421 */ /* 0x000fe20000000000 */
[----:B------:R-:W-:Y:S01]  /*31c0*/  F2FP.F16.F32.PACK_AB R25, R25, R28 ;  /* 0x0000001c1919723e */ /* 0x000fe200000000ff */
[----:B------:R-:W-:Y:S01]  /*31d0*/  IMAD.MOV.U32 R28, RZ, RZ, 0x3dc6b27f ;  /* 0x3dc6b27fff1c7424 */ /* 0x000fe200078e00ff */
[----:B------:R-:W-:Y:S01]  /*31e0*/  F2FP.F16.F32.PACK_AB R18, R18, R23 ;  /* 0x000000171212723e */ /* 0x000fe200000000ff */
[----:B------:R-:W-:Y:S01]  /*31f0*/  FADD R7, R7, -1 ;  /* 0xbf80000007077421 */ /* 0x000fe20000000000 */
[----:B------:R-:W-:Y:S01]  /*3200*/  F2FP.F16.F32.PACK_AB R24, R24, R29 ;  /* 0x0000001d1818723e */ /* 0x000fe200000000ff */
[----:B------:R-:W-:Y:S01]  /*3210*/  STS [R12+UR6], R26 ;  /* 0x0000001a0c007988 */ /* 0x000fe20008000806 */
[----:B------:R-:W-:Y:S01]  /*3220*/  F2FP.F16.F32.PACK_AB R22, R22, R27 ;  /* 0x0000001b1616723e */ /* 0x000fe200000000ff */
[----:B------:R-:W-:Y:S01]  /*3230*/  FADD R10, R10, -1 ;  /* 0xbf8000000a0a7421 */ /* 0x000fe20000000000 */
[----:B------:R-:W-:Y:S01]  /*3240*/  F2FP.F16.F32.PACK_AB R19, R8, R19 ;  /* 0x000000130813723e */ /* 0x000fe200000000ff */
[----:B------:R1:W-:Y:S01]  /*3250*/  STS [R12+UR6+0x80], R25 ;  /* 0x000080190c007988 */ /* 0x0003e20008000806 */
[----:B------:R-:W-:Y:S01]  /*3260*/  LOP3.LUT R23, R12, 0x20, RZ, 0x3c, !PT ;  /* 0x000000200c177812 */ /* 0x000fe200078e3cff */
[----:B------:R-:W-:Y:S01]  /*3270*/  FFMA.FTZ R4, R5, R28, -0.16845393180847167969 ;  /* 0xbe2c7f3005047423 */ /* 0x000fe2000001001c */
[----:B------:R-:W-:Y:S01]  /*3280*/  F2FP.F16.F32.PACK_AB R21, R16, R21 ;  /* 0x000000151015723e */ /* 0x000fe200000000ff */
[----:B0-----:R-:W-:Y:S01]  /*3290*/  IMAD R16, R3, R40, RZ ;  /* 0x0000002803107224 */ /* 0x001fe200078e02ff */
[----:B------:R-:W-:Y:S01]  /*32a0*/  LOP3.LUT R8, R12, 0x40, RZ, 0x3c, !PT ;  /* 0x000000400c087812 */ /* 0x000fe200078e3cff */
[----:B------:R-:W-:Y:S01]  /*32b0*/  STS [R23+UR6+0x800], R24 ;  /* 0x0008001817007988 */ /* 0x000fe20008000806 */
[----:B------:R-:W-:Y:S01]  /*32c0*/  FFMA.FTZ R3, R10, R28, -0.16845393180847167969 ;  /* 0xbe2c7f300a037423 */ /* 0x000fe2000001001c */
[----:B------:R-:W-:-:S02]  /*32d0*/  IMAD.IADD R15, R44, 0x1, -R15 ;  /* 0x000000012c0f7824 */ /* 0x000fc400078e0a0f */
[----:B------:R-:W-:Y:S01]  /*32e0*/  FFMA.FTZ R4, R5, R4, 0.1716887056827545166 ;  /* 0x3e2fcf2a05047423 */ /* 0x000fe20000010004 */
[----:B------:R-:W-:Y:S01]  /*32f0*/  STS [R23+UR6+0x880], R22 ;  /* 0x0008801617007988 */ /* 0x000fe20008000806 */
[C---:B------:R-:W-:Y:S01]  /*3300*/  FFMA.FTZ R3, R10.reuse, R3, 0.1716887056827545166 ;  /* 0x3e2fcf2a0a037423 */ /* 0x040fe20000010003 */
[----:B------:R-:W-:Y:S01]  /*3310*/  FADD R15, R15, -1 ;  /* 0xbf8000000f0f7421 */ /* 0x000fe20000000000 */
[----:B------:R-:W-:Y:S01]  /*3320*/  F2FP.F16.F32.PACK_AB R17, R17, R20 ;  /* 0x000000141111723e */ /* 0x000fe200000000ff */
[----:B------:R-:W-:Y:S01]  /*3330*/  STS [R8+UR6+0x1000], R18 ;  /* 0x0010001208007988 */ /* 0x000fe20008000806 */
[----:B------:R-:W-:Y:S01]  /*3340*/  FFMA.FTZ R3, R10, R3, -0.17900948226451873779 ;  /* 0xbe374e430a037423 */ /* 0x000fe20000010003 */
[----:B------:R-:W-:Y:S01]  /*3350*/  FFMA.FTZ R4, R5, R4, -0.17900948226451873779 ;  /* 0xbe374e4305047423 */ /* 0x000fe20000010004 */
[----:B------:R-:W-:Y:S01]  /*3360*/  LOP3.LUT R20, R12, 0x60, RZ, 0x3c, !PT ;  /* 0x000000600c147812 */ /* 0x000fe200078e3cff */
[----:B------:R0:W-:Y:S01]  /*3370*/  STS [R8+UR6+0x1080], R21 ;  /* 0x0010801508007988 */ /* 0x0001e20008000806 */
[C---:B------:R-:W-:Y:S01]  /*3380*/  FFMA.FTZ R3, R10.reuse, R3, 0.20512372255325317383 ;  /* 0x3e520bf40a037423 */ /* 0x040fe20000010003 */
[----:B-1----:R-:W-:Y:S01]  /*3390*/  FFMA.FTZ R12, R15, R28, -0.16845393180847167969 ;  /* 0xbe2c7f300f0c7423 */ /* 0x002fe2000001001c */
[----:B------:R-:W-:Y:S01]  /*33a0*/  FFMA.FTZ R4, R5, R4, 0.20512372255325317383 ;  /* 0x3e520bf405047423 */ /* 0x000fe20000010004 */
[----:B------:R1:W-:Y:S01]  /*33b0*/  STS [R20+UR6+0x1800], R17 ;  /* 0x0018001114007988 */ /* 0x0003e20008000806 */
[C---:B------:R-:W-:Y:S01]  /*33c0*/  FFMA.FTZ R3, R10.reuse, R3, -0.24046532809734344482 ;  /* 0xbe763c8b0a037423 */ /* 0x040fe20000010003 */
[----:B------:R-:W-:Y:S01]  /*33d0*/  FFMA.FTZ R12, R15, R12, 0.1716887056827545166 ;  /* 0x3e2fcf2a0f0c7423 */ /* 0x000fe2000001000c */
[----:B------:R-:W-:Y:S01]  /*33e0*/  FFMA.FTZ R4, R5, R4, -0.24046532809734344482 ;  /* 0xbe763c8b05047423 */ /* 0x000fe20000010004 */
[----:B------:R2:W-:Y:S01]  /*33f0*/  STS [R20+UR6+0x1880], R19 ;  /* 0x0018801314007988 */ /* 0x0005e20008000806 */
[C---:B------:R-:W-:Y:S01]  /*3400*/  FFMA.FTZ R3, R10.reuse, R3, 0.28857114911079406738 ;  /* 0x3e93bf990a037423 */ /* 0x040fe20000010003 */
[----:B0-----:R-:W-:Y:S01]  /*3410*/  FFMA.FTZ R8, R7, R28, -0.16845393180847167969 ;  /* 0xbe2c7f3007087423 */ /* 0x001fe2000001001c */
[----:B------:R-:W-:Y:S01]  /*3420*/  FFMA.FTZ R12, R15, R12, -0.17900948226451873779 ;  /* 0xbe374e430f0c7423 */ /* 0x000fe2000001000c */
[----:B------:R-:W-:Y:S01]  /*3430*/  FFMA.FTZ R4, R5, R4, 0.28857114911079406738 ;  /* 0x3e93bf9905047423 */ /* 0x000fe20000010004 */
[C---:B------:R-:W-:Y:S01]  /*3440*/  FFMA.FTZ R3, R10.reuse, R3, -0.36067417263984680176 ;  /* 0xbeb8aa490a037423 */ /* 0x040fe20000010003 */
[----:B------:R-:W-:Y:S01]  /*3450*/  FFMA.FTZ R8, R7, R8, 0.1716887056827545166 ;  /* 0x3e2fcf2a07087423 */ /* 0x000fe20000010008 */
[----:B------:R-:W-:Y:S01]  /*3460*/  BAR.SYNC.DEFER_BLOCKING 0x0 ;  /* 0x0000000000007b1d */ /* 0x000fe20000010000 */
[----:B------:R-:W-:Y:S01]  /*3470*/  FFMA.FTZ R12, R15, R12, 0.20512372255325317383 ;  /* 0x3e520bf40f0c7423 */ /* 0x000fe2000001000c */
[----:B------:R-:W-:Y:S01]  /*3480*/  FFMA.FTZ R3, R10, R3, 0.48089820146560668945 ;  /* 0x3ef6384a0a037423 */ /* 0x000fe20000010003 */
[----:B------:R-:W-:Y:S01]  /*3490*/  FFMA.FTZ R8, R7, R8, -0.17900948226451873779 ;  /* 0xbe374e4307087423 */ /* 0x000fe20000010008 */
[----:B------:R-:W-:Y:S01]  /*34a0*/  FFMA.FTZ R4, R5, R4, -0.36067417263984680176 ;  /* 0xbeb8aa4905047423 */ /* 0x000fe20000010004 */
[----:B-1----:R-:W-:-:S02]  /*34b0*/  IMAD R17, R40, 0x8, R16 ;  /* 0x0000000828117824 */ /* 0x002fc400078e0210 */
[C---:B------:R-:W-:Y:S01]  /*34c0*/  FFMA.FTZ R3, R10.reuse, R3, -0.72134751081466674805 ;  /* 0xbf38aa3b0a037423 */ /* 0x040fe20000010003 */
[----:B------:R-:W-:Y:S01]  /*34d0*/  FFMA.FTZ R8, R7, R8, 0.20512372255325317383 ;  /* 0x3e520bf407087423 */ /* 0x000fe20000010008 */
[----:B------:R-:W-:Y:S01]  /*34e0*/  FFMA.FTZ R12, R15, R12, -0.24046532809734344482 ;  /* 0xbe763c8b0f0c7423 */ /* 0x000fe2000001000c */
[----:B------:R-:W-:Y:S01]  /*34f0*/  FFMA.FTZ R4, R5, R4, 0.48089820146560668945 ;  /* 0x3ef6384a05047423 */ /* 0x000fe20000010004 */
[----:B------:R-:W-:Y:S01]  /*3500*/  FMUL R3, R10, R3 ;  /* 0x000000030a037220 */ /* 0x000fe20000400000 */
[----:B------:R-:W-:Y:S01]  /*3510*/  FFMA.FTZ R8, R7, R8, -0.24046532809734344482 ;  /* 0xbe763c8b07087423 */ /* 0x000fe20000010008 */
[----:B------:R-:W-:Y:S02]  /*3520*/  IMAD R18, R40, 0x8, R17 ;  /* 0x0000000828127824 */ /* 0x000fe400078e0211 */
[----:B------:R-:W-:Y:S01]  /*3530*/  FFMA.FTZ R12, R15, R12, 0.28857114911079406738 ;  /* 0x3e93bf990f0c7423 */ /* 0x000fe2000001000c */
[----:B------:R-:W-:Y:S01]  /*3540*/  FMUL R3, R10, R3 ;  /* 0x000000030a037220 */ /* 0x000fe20000400000 */
[----:B------:R-:W-:Y:S01]  /*3550*/  FFMA.FTZ R8, R7, R8, 0.28857114911079406738 ;  /* 0x3e93bf9907087423 */ /* 0x000fe20000010008 */
[----:B------:R-:W-:Y:S01]  /*3560*/  FFMA.FTZ R4, R5, R4, -0.72134751081466674805 ;  /* 0xbf38aa3b05047423 */ /* 0x000fe20000010004 */
[----:B------:R-:W-:Y:S01]  /*3570*/  ISETP.GE.U32.AND P0, PT, R30, 0x7f800000, PT ;  /* 0x7f8000001e00780c */ /* 0x000fe20003f06070 */
[----:B------:R-:W-:Y:S01]  /*3580*/  FFMA.FTZ R12, R15, R12, -0.36067417263984680176 ;  /* 0xbeb8aa490f0c7423 */ /* 0x000fe2000001000c */
[----:B------:R-:W-:Y:S01]  /*3590*/  FFMA.FTZ R8, R7, R8, -0.36067417263984680176 ;  /* 0xbeb8aa4907087423 */ /* 0x000fe20000010008 */
[----:B--2---:R-:W-:Y:S01]  /*35a0*/  LEA R19, R40, R18, 0x3 ;  /* 0x0000001228137211 */ /* 0x004fe200078e18ff */
[----:B------:R-:W-:Y:S01]  /*35b0*/  FFMA.FTZ R10, R10, 1.4426950216293334961, R3 ;  /* 0x3fb8aa3b0a0a7823 */ /* 0x000fe20000010003 */
[----:B------:R-:W-:Y:S01]  /*35c0*/  FMUL R4, R5, R4 ;  /* 0x0000000405047220 */ /* 0x000fe20000400000 */
[----:B------:R-:W-:Y:S01]  /*35d0*/  FFMA.FTZ R8, R7, R8, 0.48089820146560668945 ;  /* 0x3ef6384a07087423 */ /* 0x000fe20000010008 */
[----:B------:R-:W-:Y:S01]  /*35e0*/  ISETP.GE.U32.AND P6, PT, R32, 0x7f800000, PT ;  /* 0x7f8000002000780c */ /* 0x000fe20003fc6070 */
[----:B------:R-:W-:Y:S01]  /*35f0*/  FFMA.FTZ R12, R15, R12, 0.48089820146560668945 ;  /* 0x3ef6384a0f0c7423 */ /* 0x000fe2000001000c */
[----:B------:R-:W-:-:S02]  /*3600*/  IMAD R21, R40, 0x8, R19 ;  /* 0x0000000828157824 */ /* 0x000fc400078e0213 */
[----:B------:R-:W-:Y:S01]  /*3610*/  FFMA.FTZ R8, R7, R8, -0.72134751081466674805 ;  /* 0xbf38aa3b07087423 */ /* 0x000fe20000010008 */
[----:B------:R-:W-:Y:S01]  /*3620*/  FMUL R4, R5, R4 ;  /* 0x0000000405047220 */ /* 0x000fe20000400000 */
[----:B------:R-:W-:Y:S01]  /*3630*/  FFMA.FTZ R12, R15, R12, -0.72134751081466674805 ;  /* 0xbf38aa3b0f0c7423 */ /* 0x000fe2000001000c */
[----:B------:R-:W-:Y:S01]  /*3640*/  ISETP.GE.U32.AND P3, PT, R39, 0x7f800000, PT ;  /* 0x7f8000002700780c */ /* 0x000fe20003f66070 */
[----:B------:R-:W-:Y:S01]  /*3650*/  FMUL R8, R7, R8 ;  /* 0x0000000807087220 */ /* 0x000fe20000400000 */
[C---:B------:R-:W-:Y:S02]  /*3660*/  IMAD R23, R40.reuse, 0x8, R21 ;  /* 0x0000000828177824 */ /* 0x040fe400078e0215 */
[----:B------:R-:W-:Y:S01]  /*3670*/  FFMA.FTZ R5, R5, 1.4426950216293334961, R4 ;  /* 0x3fb8aa3b05057823 */ /* 0x000fe20000010004 */
[----:B------:R-:W0:Y:S01]  /*3680*/  LDS R43, [R6+UR6] ;  /* 0x00000006062b7984 */ /* 0x000e220008000800 */
[----:B------:R-:W-:Y:S01]  /*3690*/  FMUL R8, R7, R8 ;  /* 0x0000000807087220 */ /* 0x000fe20000400000 */
[----:B------:R-:W-:Y:S01]  /*36a0*/  FMUL R12, R15, R12 ;  /* 0x0000000c0f0c7220 */ /* 0x000fe20000400000 */
[----:B------:R-:W-:Y:S01]  /*36b0*/  @P0 IMAD.MOV.U32 R4, RZ, RZ, 0x7f800000 ;  /* 0x7f800000ff040424 */ /* 0x000fe200078e00ff */
[----:B------:R-:W1:Y:S01]  /*36c0*/  LDS R45, [R6+UR6+0x100] ;  /* 0x00010006062d7984 */ /* 0x000e620008000800 */
[----:B------:R-:W-:Y:S01]  /*36d0*/  FFMA.FTZ R8, R7, 1.4426950216293334961, R8 ;  /* 0x3fb8aa3b07087823 */ /* 0x000fe20000010008 */
[----:B------:R-:W-:-:S02]  /*36e0*/  IMAD R25, R40, 0x8, R23 ;  /* 0x0000000828197824 */ /* 0x000fc400078e0217 */
[----:B------:R-:W-:Y:S01]  /*36f0*/  FADD R0, R0, R5 ;  /* 0x0000000500007221 */ /* 0x000fe20000000000 */
[----:B------:R-:W2:Y:S01]  /*3700*/  LDS R47, [R6+UR6+0x200] ;  /* 0x00020006062f7984 */ /* 0x000ea20008000800 */
[----:B------:R-:W-:Y:S01]  /*3710*/  FADD R3, R9, R8 ;  /* 0x0000000809037221 */ /* 0x000fe20000000000 */
[----:B------:R-:W-:Y:S01]  /*3720*/  @P6 MOV R5, 0x7f800000 ;  /* 0x7f80000000056802 */ /* 0x000fe20000000f00 */
[----:B------:R-:W3:Y:S01]  /*3730*/  LDC.64 R8, c[0x0][0x228] ;  /* 0x00008a00ff087b82 */ /* 0x000ee20000000a00 */
[----:B------:R-:W4:Y:S01]  /*3740*/  LDS R49, [R6+UR6+0x300] ;  /* 0x0003000606317984 */ /* 0x000f220008000800 */
[----:B------:R-:W-:Y:S01]  /*3750*/  FMUL R12, R15, R12 ;  /* 0x0000000c0f0c7220 */ /* 0x000fe20000400000 */
[----:B------:R-:W-:Y:S01]  /*3760*/  @P0 FFMA.FTZ R0, R30, R4, +INF ;  /* 0x7f8000001e000423 */ /* 0x000fe20000010004 */
[----:B------:R-:W-:Y:S01]  /*3770*/  ISETP.GE.U32.AND P4, PT, R44, 0x7f800000, PT ;  /* 0x7f8000002c00780c */ /* 0x000fe20003f86070 */
[----:B------:R-:W5:Y:S01]  /*3780*/  LDS R51, [R6+UR6+0x400] ;  /* 0x0004000606337984 */ /* 0x000f620008000800 */
[----:B------:R-:W-:-:S02]  /*3790*/  IMAD R7, R40, 0x8, R25 ;  /* 0x0000000828077824 */ /* 0x000fc400078e0219 */
[----:B------:R-:W-:Y:S01]  /*37a0*/  FFMA.FTZ R15, R15, 1.4426950216293334961, R12 ;  /* 0x3fb8aa3b0f0f7823 */ /* 0x000fe2000001000c */
[----:B------:R-:W-:Y:S01]  /*37b0*/  IMAD R4, R2, UR5, RZ ;  /* 0x0000000502047c24 */ /* 0x000fe2000f8e02ff */
[----:B------:R-:W5:Y:S01]  /*37c0*/  LDS R53, [R6+UR6+0x500] ;  /* 0x0005000606357984 */ /* 0x000f620008000800 */
[----:B------:R-:W-:Y:S01]  /*37d0*/  @P6 FFMA.FTZ R3, R32, R5, +INF ;  /* 0x7f80000020036423 */ /* 0x000fe20000010005 */
[----:B------:R-:W-:Y:S01]  /*37e0*/  USHF.L.U32 UR8, UR4, 0x1, URZ ;  /* 0x0000000104087899 */ /* 0x000fe2000800063f */
[----:B------:R-:W-:Y:S01]  /*37f0*/  @P3 IMAD.MOV.U32 R12, RZ, RZ, 0x7f800000 ;  /* 0x7f800000ff0c3424 */ /* 0x000fe200078e00ff */
[----:B------:R-:W5:Y:S01]  /*3800*/  LDS R55, [R6+UR6+0x600] ;  /* 0x0006000606377984 */ /* 0x000f620008000800 */
[----:B------:R-:W-:Y:S01]  /*3810*/  IMAD.SHL.U32 R5, R4, 0x2, RZ ;  /* 0x0000000204057824 */ /* 0x000fe200078e00ff */
[----:B------:R-:W-:Y:S01]  /*3820*/  LEA R27, R40, R7, 0x3 ;  /* 0x00000007281b7211 */ /* 0x000fe200078e18ff */
[----:B------:R-:W-:Y:S01]  /*3830*/  FADD R10, R13, R10 ;  /* 0x0000000a0d0a7221 */ /* 0x000fe20000000000 */
[----:B------:R-:W5:Y:S01]  /*3840*/  LDS R57, [R6+UR6+0x700] ;  /* 0x0007000606397984 */ /* 0x000f620008000800 */
[----:B------:R-:W-:Y:S01]  /*3850*/  UIMAD.WIDE UR4, UR4, 0x2, URZ ;  /* 0x00000002040478a5 */ /* 0x000fe2000f8e023f */
[----:B------:R-:W-:Y:S01]  /*3860*/  @P3 FFMA.FTZ R10, R39, R12, +INF ;  /* 0x7f800000270a3423 */ /* 0x000fe2000001000c */
[----:B------:R-:W-:Y:S01]  /*3870*/  IMAD.HI R4, R4, 0x2, RZ ;  /* 0x0000000204047827 */ /* 0x000fe200078e02ff */
[----:B------:R-:W-:-:S03]  /*3880*/  @P4 MOV R13, 0x7f800000 ;  /* 0x7f800000000d4802 */ /* 0x000fc60000000f00 */
[----:B------:R-:W-:Y:S01]  /*3890*/  FADD R38, R14, R15 ;  /* 0x0000000f0e267221 */ /* 0x000fe20000000000 */
[----:B------:R-:W-:Y:S01]  /*38a0*/  FSETP.NEU.AND P0, PT, R39, RZ, PT ;  /* 0x000000ff2700720b */ /* 0x000fe20003f0d000 */
[----:B------:R-:W-:Y:S01]  /*38b0*/  IMAD R29, R40, 0x8, R27 ;  /* 0x00000008281d7824 */ /* 0x000fe200078e021b */
[----:B---3--:R-:W-:Y:S01]  /*38c0*/  IADD3 R36, P3, P6, R5, UR8, R8 ;  /* 0x0000000805247c10 */ /* 0x008fe2000fe7e008 */
[----:B------:R-:W-:Y:S01]  /*38d0*/  @P4 FFMA.FTZ R38, R44, R13, +INF ;  /* 0x7f8000002c264423 */ /* 0x000fe2000001000d */
[----:B------:R-:W-:Y:S01]  /*38e0*/  FSETP.NEU.AND P2, PT, R30, RZ, PT ;  /* 0x000000ff1e00720b */ /* 0x000fe20003f4d000 */
[----:B------:R-:W-:Y:S01]  /*38f0*/  IMAD R31, R40, 0x8, R29 ;  /* 0x00000008281f7824 */ /* 0x000fe200078e021d */
[----:B------:R-:W-:Y:S01]  /*3900*/  IADD3.X R42, R4, UR5, R9, P3, P6 ;  /* 0x00000005042a7c10 */ /* 0x000fe20009fec409 */
[----:B------:R-:W-:Y:S01]  /*3910*/  ULDC UR4, c[0x0][0x27c] ;  /* 0x00009f0000047ab9 */ /* 0x000fe20000000800 */
[-C--:B------:R-:W-:Y:S01]  /*3920*/  LEA R4, P3, R16, R36.reuse, 0x1 ;  /* 0x0000002410047211 */ /* 0x080fe200078608ff */
[----:B------:R-:W-:Y:S01]  /*3930*/  IMAD R33, R40, 0x8, R31 ;  /* 0x0000000828217824 */ /* 0x000fe200078e021f */
[-C--:B------:R-:W-:Y:S01]  /*3940*/  LEA R8, P6, R17, R36.reuse, 0x1 ;  /* 0x0000002411087211 */ /* 0x080fe200078c08ff */
[----:B------:R-:W-:Y:S01]  /*3950*/  UIMAD UR4, UR7, UR4, URZ ;  /* 0x00000004070472a4 */ /* 0x000fe2000f8e023f */
[----:B------:R-:W-:Y:S01]  /*3960*/  LEA R12, P4, R18, R36, 0x1 ;  /* 0x00000024120c7211 */ /* 0x000fe200078808ff */
[----:B------:R-:W-:Y:S01]  /*3970*/  IMAD R35, R40, 0x8, R33 ;  /* 0x0000000828237824 */ /* 0x000fe200078e0221 */
[----:B------:R-:W-:Y:S01]  /*3980*/  LEA.HI.X.SX32 R5, R16, R42, 0x1, P3 ;  /* 0x0000002a10057211 */ /* 0x000fe200018f0eff */
[----:B------:R-:W-:Y:S01]  /*3990*/  USHF.L.U32 UR7, UR4, 0x2, URZ ;  /* 0x0000000204077899 */ /* 0x000fe2000800063f */
[----:B------:R-:W-:Y:S01]  /*39a0*/  LEA R14, P3, R19, R36, 0x1 ;  /* 0x00000024130e7211 */ /* 0x000fe200078608ff */
[C---:B------:R-:W-:Y:S01]  /*39b0*/  IMAD R37, R40.reuse, 0x8, R35 ;  /* 0x0000000828257824 */ /* 0x040fe200078e0223 */
[----:B------:R-:W-:Y:S01]  /*39c0*/  LEA.HI.X.SX32 R9, R17, R42, 0x1, P6 ;  /* 0x0000002a11097211 */ /* 0x000fe200030f0eff */
[----:B0-----:R-:W-:Y:S01]  /*39d0*/  STG.E.U16 desc[UR10][R4.64], R43 ;  /* 0x0000002b04007986 */ /* 0x001fe2000c10150a */
[----:B------:R-:W-:Y:S01]  /*39e0*/  LEA R16, P6, R21, R36, 0x1 ;  /* 0x0000002415107211 */ /* 0x000fe200078c08ff */
[----:B------:R-:W-:Y:S01]  /*39f0*/  IMAD R39, R40, 0x8, R37 ;  /* 0x0000000828277824 */ /* 0x000fe200078e0225 */
[----:B------:R-:W-:Y:S01]  /*3a00*/  LEA.HI.X.SX32 R13, R18, R42, 0x1, P4 ;  /* 0x0000002a120d7211 */ /* 0x000fe200020f0eff */
[----:B-1----:R0:W-:Y:S01]  /*3a10*/  STG.E.U16 desc[UR10][R8.64], R45 ;  /* 0x0000002d08007986 */ /* 0x0021e2000c10150a */
[----:B------:R-:W-:Y:S01]  /*3a20*/  LEA R18, P4, R23, R36, 0x1 ;  /* 0x0000002417127211 */ /* 0x000fe200078808ff */
[----:B------:R-:W-:Y:S01]  /*3a30*/  IMAD R40, R40, 0x8, R39 ;  /* 0x0000000828287824 */ /* 0x000fe200078e0227 */
[----:B------:R-:W-:Y:S01]  /*3a40*/  LEA.HI.X.SX32 R15, R19, R42, 0x1, P3 ;  /* 0x0000002a130f7211 */ /* 0x000fe200018f0eff */
[----:B--2---:R1:W-:Y:S01]  /*3a50*/  STG.E.U16 desc[UR10][R12.64], R47 ;  /* 0x0000002f0c007986 */ /* 0x0043e2000c10150a */
[----:B------:R-:W-:Y:S01]  /*3a60*/  LEA R20, P3, R25, R36, 0x1 ;  /* 0x0000002419147211 */ /* 0x000fe200078608ff */
[----:B------:R-:W-:Y:S01]  /*3a70*/  UIMAD.WIDE UR4, UR4, 0x4, URZ ;  /* 0x00000004040478a5 */ /* 0x000fe2000f8e023f */
[----:B------:R-:W-:Y:S01]  /*3a80*/  LEA.HI.X.SX32 R17, R21, R42, 0x1, P6 ;  /* 0x0000002a15117211 */ /* 0x000fe200030f0eff */
[----:B----4-:R2:W-:Y:S01]  /*3a90*/  STG.E.U16 desc[UR10][R14.64], R49 ;  /* 0x000000310e007986 */ /* 0x0105e2000c10150a */
[----:B------:R-:W-:-:S02]  /*3aa0*/  LEA R22, P6, R7, R36, 0x1 ;  /* 0x0000002407167211 */ /* 0x000fc400078c08ff */
[----:B------:R-:W-:Y:S01]  /*3ab0*/  LEA.HI.X.SX32 R19, R23, R42, 0x1, P4 ;  /* 0x0000002a17137211 */ /* 0x000fe200020f0eff */
[----:B-----5:R3:W-:Y:S01]  /*3ac0*/  STG.E.U16 desc[UR10][R16.64], R51 ;  /* 0x0000003310007986 */ /* 0x0207e2000c10150a */
[----:B------:R-:W-:Y:S01]  /*3ad0*/  LEA R24, P4, R27, R36, 0x1 ;  /* 0x000000241b187211 */ /* 0x000fe200078808ff */
[----:B0-----:R-:W0:Y:S01]  /*3ae0*/  LDC.64 R8, c[0x0][0x230] ;  /* 0x00008c00ff087b82 */ /* 0x001e220000000a00 */
[----:B------:R-:W-:Y:S01]  /*3af0*/  LEA.HI.X.SX32 R21, R25, R42, 0x1, P3 ;  /* 0x0000002a19157211 */ /* 0x000fe200018f0eff */
[----:B------:R4:W-:Y:S01]  /*3b00*/  STG.E.U16 desc[UR10][R18.64], R53 ;  /* 0x0000003512007986 */ /* 0x0009e2000c10150a */
[----:B------:R-:W-:Y:S02]  /*3b10*/  LEA R26, P3, R29, R36, 0x1 ;  /* 0x000000241d1a7211 */ /* 0x000fe400078608ff */
[----:B------:R-:W-:Y:S01]  /*3b20*/  LEA.HI.X.SX32 R23, R7, R42, 0x1, P6 ;  /* 0x0000002a07177211 */ /* 0x000fe200030f0eff */
[----:B------:R-:W-:Y:S01]  /*3b30*/  STG.E.U16 desc[UR10][R20.64], R55 ;  /* 0x0000003714007986 */ /* 0x000fe2000c10150a */
[----:B------:R-:W-:-:S02]  /*3b40*/  LEA R28, P6, R31, R36, 0x1 ;  /* 0x000000241f1c7211 */ /* 0x000fc400078c08ff */
[----:B------:R-:W-:Y:S01]  /*3b50*/  LEA.HI.X.SX32 R25, R27, R42, 0x1, P4 ;  /* 0x0000002a1b197211 */ /* 0x000fe200020f0eff */
[----:B------:R-:W-:Y:S01]  /*3b60*/  STG.E.U16 desc[UR10][R22.64], R57 ;  /* 0x0000003916007986 */ /* 0x000fe2000c10150a */
[----:B------:R-:W-:Y:S02]  /*3b70*/  LEA R6, P4, R33, R36, 0x1 ;  /* 0x0000002421067211 */ /* 0x000fe400078808ff */
[----:B------:R-:W-:Y:S02]  /*3b80*/  LEA.HI.X.SX32 R27, R29, R42, 0x1, P3 ;  /* 0x0000002a1d1b7211 */ /* 0x000fe400018f0eff */
[----:B------:R-:W-:Y:S02]  /*3b90*/  LEA R30, P3, R35, R36, 0x1 ;  /* 0x00000024231e7211 */ /* 0x000fe400078608ff */
[----:B------:R-:W-:Y:S02]  /*3ba0*/  FSETP.NEU.AND P1, PT, R32, RZ, PT ;  /* 0x000000ff2000720b */ /* 0x000fe40003f2d000 */
[----:B------:R-:W-:-:S02]  /*3bb0*/  LEA.HI.X.SX32 R29, R31, R42, 0x1, P6 ;  /* 0x0000002a1f1d7211 */ /* 0x000fc400030f0eff */
[----:B------:R-:W-:Y:S02]  /*3bc0*/  PRMT R5, R43, 0x7632, R5 ;  /* 0x000076322b057816 */ /* 0x000fe40000000005 */
[----:B------:R-:W-:Y:S02]  /*3bd0*/  LEA R32, P6, R37, R36, 0x1 ;  /* 0x0000002425207211 */ /* 0x000fe400078c08ff */
[----:B------:R-:W-:Y:S01]  /*3be0*/  LEA.HI.X.SX32 R7, R33, R42, 0x1, P4 ;  /* 0x0000002a21077211 */ /* 0x000fe200020f0eff */
[----:B------:R5:W-:Y:S01]  /*3bf0*/  STG.E.U16 desc[UR10][R24.64], R5 ;  /* 0x0000000518007986 */ /* 0x000be2000c10150a */
[----:B-1----:R-:W-:Y:S02]  /*3c00*/  PRMT R13, R45, 0x7632, R13 ;  /* 0x000076322d0d7816 */ /* 0x002fe4000000000d */
[----:B------:R-:W-:Y:S02]  /*3c10*/  LEA R34, P4, R39, R36, 0x1 ;  /* 0x0000002427227211 */ /* 0x000fe400078808ff */
[----:B------:R-:W-:Y:S01]  /*3c20*/  LEA.HI.X.SX32 R31, R35, R42, 0x1, P3 ;  /* 0x0000002a231f7211 */ /* 0x000fe200018f0eff */
[----:B------:R-:W-:Y:S01]  /*3c30*/  STG.E.U16 desc[UR10][R26.64], R13 ;  /* 0x0000000d1a007986 */ /* 0x000fe2000c10150a */
[----:B------:R-:W-:-:S02]  /*3c40*/  PRMT R4, R47, 0x7632, R4 ;  /* 0x000076322f047816 */ /* 0x000fc40000000004 */
[----:B------:R-:W-:Y:S02]  /*3c50*/  LEA R36, P3, R40, R36, 0x1 ;  /* 0x0000002428247211 */ /* 0x000fe400078608ff */
[----:B------:R-:W-:Y:S01]  /*3c60*/  PRMT R12, R49, 0x7632, R12 ;  /* 0x00007632310c7816 */ /* 0x000fe2000000000c */
[----:B------:R1:W-:Y:S01]  /*3c70*/  STG.E.U16 desc[UR10][R28.64], R4 ;  /* 0x000000041c007986 */ /* 0x0003e2000c10150a */
[----:B--2---:R-:W-:Y:S02]  /*3c80*/  PRMT R15, R51, 0x7632, R15 ;  /* 0x00007632330f7816 */ /* 0x004fe4000000000f */
[-C--:B------:R-:W-:Y:S01]  /*3c90*/  LEA.HI.X.SX32 R33, R37, R42.reuse, 0x1, P6 ;  /* 0x0000002a25217211 */ /* 0x080fe200030f0eff */
[----:B------:R2:W-:Y:S01]  /*3ca0*/  STG.E.U16 desc[UR10][R6.64], R12 ;  /* 0x0000000c06007986 */ /* 0x0005e2000c10150a */
[----:B---3--:R-:W-:Y:S02]  /*3cb0*/  PRMT R16, R53, 0x7632, R16 ;  /* 0x0000763235107816 */ /* 0x008fe40000000010 */
[----:B------:R-:W-:Y:S01]  /*3cc0*/  LEA.HI.X.SX32 R35, R39, R42, 0x1, P4 ;  /* 0x0000002a27237211 */ /* 0x000fe200020f0eff */
[----:B------:R3:W-:Y:S01]  /*3cd0*/  STG.E.U16 desc[UR10][R30.64], R15 ;  /* 0x0000000f1e007986 */ /* 0x0007e2000c10150a */
[----:B------:R-:W-:-:S02]  /*3ce0*/  PRMT R17, R55, 0x7632, R17 ;  /* 0x0000763237117816 */ /* 0x000fc40000000011 */
[----:B------:R-:W-:Y:S01]  /*3cf0*/  LEA.HI.X.SX32 R37, R40, R42, 0x1, P3 ;  /* 0x0000002a28257211 */ /* 0x000fe200018f0eff */
[----:B------:R3:W-:Y:S01]  /*3d00*/  STG.E.U16 desc[UR10][R32.64], R16 ;  /* 0x0000001020007986 */ /* 0x0007e2000c10150a */
[----:B----4-:R-:W-:Y:S02]  /*3d10*/  PRMT R18, R57, 0x7632, R18 ;  /* 0x0000763239127816 */ /* 0x010fe40000000012 */
[----:B------:R-:W-:Y:S01]  /*3d20*/  FSETP.NEU.AND P6, PT, R44, RZ, PT ;  /* 0x000000ff2c00720b */ /* 0x000fe20003fcd000 */
[----:B------:R3:W-:Y:S01]  /*3d30*/  STG.E.U16 desc[UR10][R34.64], R17 ;  /* 0x0000001122007986 */ /* 0x0007e2000c10150a */
[----:B-----5:R-:W-:Y:S01]  /*3d40*/  FSEL R5, R0, -INF , P2 ;  /* 0xff80000000057808 */ /* 0x020fe20001000000 */
[----:B------:R-:W-:Y:S01]  /*3d50*/  IMAD.HI R0, R2, 0x4, RZ ;  /* 0x0000000402007827 */ /* 0x000fe200078e02ff */
[----:B------:R-:W-:Y:S01]  /*3d60*/  FSEL R3, R3, -INF , P1 ;  /* 0xff80000003037808 */ /* 0x000fe20000800000 */
[----:B------:R3:W-:Y:S01]  /*3d70*/  STG.E.U16 desc[UR10][R36.64], R18 ;  /* 0x0000001224007986 */ /* 0x0007e2000c10150a */
[----:B------:R-:W-:Y:S01]  /*3d80*/  FSEL R10, R10, -INF , P0 ;  /* 0xff8000000a0a7808 */ /* 0x000fe20000000000 */
[----:B-1----:R-:W-:Y:S01]  /*3d90*/  FFMA R4, R5, 0.69314718246459960938, R102 ;  /* 0x3f31721805047823 */ /* 0x002fe20000000066 */
[----:B------:R-:W-:Y:S01]  /*3da0*/  FSEL R38, R38, -INF , P6 ;  /* 0xff80000026267808 */ /* 0x000fe20003000000 */
[----:B------:R-:W-:Y:S01]  /*3db0*/  FFMA R5, R3, 0.69314718246459960938, R100 ;  /* 0x3f31721803057823 */ /* 0x000fe20000000064 */
[----:B------:R-:W-:Y:S01]  /*3dc0*/  LEA R11, R11, UR6, 0x2 ;  /* 0x000000060b0b7c11 */ /* 0x000fe2000f8e10ff */
[----:B--2---:R-:W-:Y:S01]  /*3dd0*/  FFMA R6, R10, 0.69314718246459960938, R101 ;  /* 0x3f3172180a067823 */ /* 0x004fe20000000065 */
[----:B------:R-:W-:-:S02]  /*3de0*/  IMAD.SHL.U32 R3, R2, 0x4, RZ ;  /* 0x0000000402037824 */ /* 0x000fc400078e00ff */
[----:B------:R-:W-:Y:S01]  /*3df0*/  FFMA R7, R38, 0.69314718246459960938, R103 ;  /* 0x3f31721826077823 */ /* 0x000fe20000000067 */
[----:B------:R-:W-:Y:S02]  /*3e00*/  BAR.SYNC.DEFER_BLOCKING 0x0 ;  /* 0x0000000000007b1d */ /* 0x000fe40000010000 */
[----:B0-----:R-:W-:-:S04]  /*3e10*/  IADD3 R2, P0, P1, R3, UR7, R8 ;  /* 0x0000000703027c10 */ /* 0x001fc8000f91e008 */
[----:B------:R-:W-:Y:S01]  /*3e20*/  IADD3.X R3, R0, UR5, R9, P0, P1 ;  /* 0x0000000500037c10 */ /* 0x000fe200087e2409 */
[----:B------:R3:W-:Y:S01]  /*3e30*/  STS.128 [R11], R4 ;  /* 0x000000040b007388 */ /* 0x0007e20000000c00 */
[----:B------:R-:W-:Y:S06]  /*3e40*/  BAR.SYNC.DEFER_BLOCKING 0x0 ;  /* 0x0000000000007b1d */ /* 0x000fec0000010000 */
[----:B------:R-:W-:Y:S05]  /*3e50*/  @P5 EXIT ;  /* 0x000000000000594d */ /* 0x000fea0003800000 */
[----:B------:R-:W0:Y:S04]  /*3e60*/  LDS R41, [R41] ;  /* 0x0000000029297984 */ /* 0x000e280000000800 */
[----:B0-----:R-:W-:Y:S01]  /*3e70*/  STG.E desc[UR10][R2.64], R41 ;  /* 0x0000002902007986 */ /* 0x001fe2000c10190a */
[----:B------:R-:W-:Y:S05]  /*3e80*/  EXIT ;  /* 0x000000000000794d */ /* 0x000fea0003800000 */
.L_x_2:
[----:B------:R-:W-:-:S00]  /*3e90*/  BRA `(.L_x_2) ;  /* 0xfffffffc00fc7947 */ /* 0x000fc0000383ffff */
[----:B------:R-:W-:-:S00]  /*3ea0*/  NOP ;  /* 0x0000000000007918 */ /* 0x000fc00000000000 */
        /* <DEDUP_REMOVED lines=13> */
.L_x_3:


//--------------------- .nv.global.init           --------------------------
	.section	.nv.global.init,"aw",@progbits
.nv.global.init:
	.type		_$_str,@object
	.size		_$_str,(.L_0 - _$_str)
_$_str:
        /*0000*/ 	.byte	0x5f, 0x5f, 0x43, 0x55, 0x44, 0x41, 0x5f, 0x46, 0x54, 0x5a, 0x00
.L_0:


//--------------------- .nv.shared.attn_fwd       --------------------------
	.section	.nv.shared.attn_fwd,"aw",@nobits
	.sectionflags	@""
	.align	16
	.zero		1024


//--------------------- .nv.shared.reserved.0     --------------------------
	.section	.nv.shared.reserved.0,"aw",@nobits
	.weak		__nv_reservedSMEM_offset_0_alias
	.size		__nv_reservedSMEM_offset_0_alias, 0, 0
	.other		__nv_reservedSMEM_offset_0_alias,@"STO_CUDA_RESERVED_SHARED STV_DEFAULT"
__nv_reservedSMEM_offset_0_alias:
	.zero		0


//--------------------- .nv.constant0.attn_fwd    --------------------------
	.section	.nv.constant0.attn_fwd,"a",@progbits
	.sectionflags	@""
	.align	4
.nv.constant0.attn_fwd:
	.zero		664


//--------------------- SYMBOLS --------------------------

	.type		.nv.reservedSmem.offset0,@object
	.size		.nv.reservedSmem.offset0,0x4
